	.target	sm_80

	.elftype	@"ET_EXEC"


//--------------------- .note.nv.tkinfo           --------------------------
	.section	.note.nv.tkinfo,"",@"SHT_NOTE"
	.sectionflags	@"SHF_NOTE_NV_TKINFO"
	.tkinfo
        /*0018*/ 	.word	0x00000002
        /*0030*/ 	.string	""
        /*0030*/ 	.string	"ptxas"
        /*0030*/ 	.string	"Cuda compilation tools, release 13.0, V13.0.88"
        /*0030*/ 	.string	"Build cuda_13.0.r13.0/compiler.36424714_0"
        /*0030*/ 	.string	"-v  -suppress-debug-info  -lineinfo  -arch sm_80 "



//--------------------- .note.nv.cuinfo           --------------------------
	.section	.note.nv.cuinfo,"",@"SHT_NOTE"
	.sectionflags	@"SHF_NOTE_NV_CUINFO"
        /*0018*/ 	.short	0x0002
        /*001a*/ 	.short	0x0050
        /*001c*/ 	.short	0x0082
	.zero		2


//--------------------- .nv.info                  --------------------------
	.section	.nv.info,"",@"SHT_CUDA_INFO"
	.align	4


	//----- nvinfo : EIATTR_REGCOUNT
	.align		4
        /*0000*/ 	.byte	0x04, 0x2f
        /*0002*/ 	.short	(.L_2 - .L_1)
	.align		4
.L_1:
        /*0004*/ 	.word	index@(attn_fwd)
        /*0008*/ 	.word	0x000000ff


	//----- nvinfo : EIATTR_FRAME_SIZE
	.align		4
.L_2:
        /*000c*/ 	.byte	0x04, 0x11
        /*000e*/ 	.short	(.L_4 - .L_3)
	.align		4
.L_3:
        /*0010*/ 	.word	index@(attn_fwd)
        /*0014*/ 	.word	0x00000008


	//----- nvinfo : EIATTR_MIN_STACK_SIZE
	.align		4
.L_4:
        /*0018*/ 	.byte	0x04, 0x12
        /*001a*/ 	.short	(.L_6 - .L_5)
	.align		4
.L_5:
        /*001c*/ 	.word	index@(attn_fwd)
        /*0020*/ 	.word	0x00000008
.L_6:


//--------------------- .nv.info.attn_fwd         --------------------------
	.section	.nv.info.attn_fwd,"",@"SHT_CUDA_INFO"
	.sectionflags	@""
	.align	4


	//----- nvinfo : EIATTR_CUDA_API_VERSION
	.align		4
        /*0000*/ 	.byte	0x04, 0x37
        /*0002*/ 	.short	(.L_8 - .L_7)
.L_7:
        /*0004*/ 	.word	0x00000082


	//----- nvinfo : EIATTR_SW2861232_WAR
	.align		4
.L_8:
        /*0008*/ 	.byte	0x01, 0x35
	.zero		2


	//----- nvinfo : EIATTR_PARAM_CBANK
	.align		4
        /*000c*/ 	.byte	0x04, 0x0a
        /*000e*/ 	.short	(.L_10 - .L_9)
	.align		4
.L_9:
        /*0010*/ 	.word	index@(.nv.constant0.attn_fwd)
        /*0014*/ 	.short	0x0160
        /*0016*/ 	.short	0x0088


	//----- nvinfo : EIATTR_CBANK_PARAM_SIZE
	.align		4
.L_10:
        /*0018*/ 	.byte	0x03, 0x19
        /*001a*/ 	.short	0x0088


	//----- nvinfo : EIATTR_KPARAM_INFO
	.align		4
        /*001c*/ 	.byte	0x04, 0x17
        /*001e*/ 	.short	(.L_12 - .L_11)
.L_11:
        /*0020*/ 	.word	0x00000000
        /*0024*/ 	.short	0x0019
        /*0026*/ 	.short	0x0080
        /*0028*/ 	.byte	0x00, 0xf4, 0x21, 0x00


	//----- nvinfo : EIATTR_KPARAM_INFO
	.align		4
.L_12:
        /*002c*/ 	.byte	0x04, 0x17
        /*002e*/ 	.short	(.L_14 - .L_13)
.L_13:
        /*0030*/ 	.word	0x00000000
        /*0034*/ 	.short	0x0018
        /*0036*/ 	.short	0x0078
        /*0038*/ 	.byte	0x00, 0xf4, 0x21, 0x00


	//----- nvinfo : EIATTR_KPARAM_INFO
	.align		4
.L_14:
        /*003c*/ 	.byte	0x04, 0x17
        /*003e*/ 	.short	(.L_16 - .L_15)
.L_15:
        /*0040*/ 	.word	0x00000000
        /*0044*/ 	.short	0x0017
        /*0046*/ 	.short	0x0070
        /*0048*/ 	.byte	0x00, 0xf0, 0x11, 0x00


	//----- nvinfo : EIATTR_KPARAM_INFO
	.align		4
.L_16:
        /*004c*/ 	.byte	0x04, 0x17
        /*004e*/ 	.short	(.L_18 - .L_17)
.L_17:
        /*0050*/ 	.word	0x00000000
        /*0054*/ 	.short	0x0016
        /*0056*/ 	.short	0x006c
        /*0058*/ 	.byte	0x00, 0xf0, 0x11, 0x00


	//----- nvinfo : EIATTR_KPARAM_INFO
	.align		4
.L_18:
        /*005c*/ 	.byte	0x04, 0x17
        /*005e*/ 	.short	(.L_20 - .L_19)
.L_19:
        /*0060*/ 	.word	0x00000000
        /*0064*/ 	.short	0x0015
        /*0066*/ 	.short	0x0068
        /*0068*/ 	.byte	0x00, 0xf0, 0x11, 0x00


	//----- nvinfo : EIATTR_KPARAM_INFO
	.align		4
.L_20:
        /*006c*/ 	.byte	0x04, 0x17
        /*006e*/ 	.short	(.L_22 - .L_21)
.L_21:
        /*0070*/ 	.word	0x00000000
        /*0074*/ 	.short	0x0014
        /*0076*/ 	.short	0x0064
        /*0078*/ 	.byte	0x00, 0xf0, 0x11, 0x00


	//----- nvinfo : EIATTR_KPARAM_INFO
	.align		4
.L_22:
        /*007c*/ 	.byte	0x04, 0x17
        /*007e*/ 	.short	(.L_24 - .L_23)
.L_23:
        /*0080*/ 	.word	0x00000000
        /*0084*/ 	.short	0x0013
        /*0086*/ 	.short	0x0060
        /*0088*/ 	.byte	0x00, 0xf0, 0x11, 0x00


	//----- nvinfo : EIATTR_KPARAM_INFO
	.align		4
.L_24:
        /*008c*/ 	.byte	0x04, 0x17
        /*008e*/ 	.short	(.L_26 - .L_25)
.L_25:
        /*0090*/ 	.word	0x00000000
        /*0094*/ 	.short	0x0012
        /*0096*/ 	.short	0x005c
        /*0098*/ 	.byte	0x00, 0xf0, 0x11, 0x00


	//----- nvinfo : EIATTR_KPARAM_INFO
	.align		4
.L_26:
        /*009c*/ 	.byte	0x04, 0x17
        /*009e*/ 	.short	(.L_28 - .L_27)
.L_27:
        /*00a0*/ 	.word	0x00000000
        /*00a4*/ 	.short	0x0011
        /*00a6*/ 	.short	0x0058
        /*00a8*/ 	.byte	0x00, 0xf0, 0x11, 0x00


	//----- nvinfo : EIATTR_KPARAM_INFO
	.align		4
.L_28:
        /*00ac*/ 	.byte	0x04, 0x17
        /*00ae*/ 	.short	(.L_30 - .L_29)
.L_29:
        /*00b0*/ 	.word	0x00000000
        /*00b4*/ 	.short	0x0010
        /*00b6*/ 	.short	0x0054
        /*00b8*/ 	.byte	0x00, 0xf0, 0x11, 0x00


	//----- nvinfo : EIATTR_KPARAM_INFO
	.align		4
.L_30:
        /*00bc*/ 	.byte	0x04, 0x17
        /*00be*/ 	.short	(.L_32 - .L_31)
.L_31:
        /*00c0*/ 	.word	0x00000000
        /*00c4*/ 	.short	0x000f
        /*00c6*/ 	.short	0x0050
        /*00c8*/ 	.byte	0x00, 0xf0, 0x11, 0x00


	//----- nvinfo : EIATTR_KPARAM_INFO
	.align		4
.L_32:
        /*00cc*/ 	.byte	0x04, 0x17
        /*00ce*/ 	.short	(.L_34 - .L_33)
.L_33:
        /*00d0*/ 	.word	0x00000000
        /*00d4*/ 	.short	0x000e
        /*00d6*/ 	.short	0x004c
        /*00d8*/ 	.byte	0x00, 0xf0, 0x11, 0x00


	//----- nvinfo : EIATTR_KPARAM_INFO
	.align		4
.L_34:
        /*00dc*/ 	.byte	0x04, 0x17
        /*00de*/ 	.short	(.L_36 - .L_35)
.L_35:
        /*00e0*/ 	.word	0x00000000
        /*00e4*/ 	.short	0x000d
        /*00e6*/ 	.short	0x0048
        /*00e8*/ 	.byte	0x00, 0xf0, 0x11, 0x00


	//----- nvinfo : EIATTR_KPARAM_INFO
	.align		4
.L_36:
        /*00ec*/ 	.byte	0x04, 0x17
        /*00ee*/ 	.short	(.L_38 - .L_37)
.L_37:
        /*00f0*/ 	.word	0x00000000
        /*00f4*/ 	.short	0x000c
        /*00f6*/ 	.short	0x0044
        /*00f8*/ 	.byte	0x00, 0xf0, 0x11, 0x00


	//----- nvinfo : EIATTR_KPARAM_INFO
	.align		4
.L_38:
        /*00fc*/ 	.byte	0x04, 0x17
        /*00fe*/ 	.short	(.L_40 - .L_39)
.L_39:
        /*0100*/ 	.word	0x00000000
        /*0104*/ 	.short	0x000b
        /*0106*/ 	.short	0x0040
        /*0108*/ 	.byte	0x00, 0xf0, 0x11, 0x00


	//----- nvinfo : EIATTR_KPARAM_INFO
	.align		4
.L_40:
        /*010c*/ 	.byte	0x04, 0x17
        /*010e*/ 	.short	(.L_42 - .L_41)
.L_41:
        /*0110*/ 	.word	0x00000000
        /*0114*/ 	.short	0x000a
        /*0116*/ 	.short	0x003c
        /*0118*/ 	.byte	0x00, 0xf0, 0x11, 0x00


	//----- nvinfo : EIATTR_KPARAM_INFO
	.align		4
.L_42:
        /*011c*/ 	.byte	0x04, 0x17
        /*011e*/ 	.short	(.L_44 - .L_43)
.L_43:
        /*0120*/ 	.word	0x00000000
        /*0124*/ 	.short	0x0009
        /*0126*/ 	.short	0x0038
        /*0128*/ 	.byte	0x00, 0xf0, 0x11, 0x00


	//----- nvinfo : EIATTR_KPARAM_INFO
	.align		4
.L_44:
        /*012c*/ 	.byte	0x04, 0x17
        /*012e*/ 	.short	(.L_46 - .L_45)
.L_45:
        /*0130*/ 	.word	0x00000000
        /*0134*/ 	.short	0x0008
        /*0136*/ 	.short	0x0034
        /*0138*/ 	.byte	0x00, 0xf0, 0x11, 0x00


	//----- nvinfo : EIATTR_KPARAM_INFO
	.align		4
.L_46:
        /*013c*/ 	.byte	0x04, 0x17
        /*013e*/ 	.short	(.L_48 - .L_47)
.L_47:
        /*0140*/ 	.word	0x00000000
        /*0144*/ 	.short	0x0007
        /*0146*/ 	.short	0x0030
        /*0148*/ 	.byte	0x00, 0xf0, 0x11, 0x00


	//----- nvinfo : EIATTR_KPARAM_INFO
	.align		4
.L_48:
        /*014c*/ 	.byte	0x04, 0x17
        /*014e*/ 	.short	(.L_50 - .L_49)
.L_49:
        /*0150*/ 	.word	0x00000000
        /*0154*/ 	.short	0x0006
        /*0156*/ 	.short	0x002c
        /*0158*/ 	.byte	0x00, 0xf0, 0x11, 0x00


	//----- nvinfo : EIATTR_KPARAM_INFO
	.align		4
.L_50:
        /*015c*/ 	.byte	0x04, 0x17
        /*015e*/ 	.short	(.L_52 - .L_51)
.L_51:
        /*0160*/ 	.word	0x00000000
        /*0164*/ 	.short	0x0005
        /*0166*/ 	.short	0x0028
        /*0168*/ 	.byte	0x00, 0xf0, 0x11, 0x00


	//----- nvinfo : EIATTR_KPARAM_INFO
	.align		4
.L_52:
        /*016c*/ 	.byte	0x04, 0x17
        /*016e*/ 	.short	(.L_54 - .L_53)
.L_53:
        /*0170*/ 	.word	0x00000000
        /*0174*/ 	.short	0x0004
        /*0176*/ 	.short	0x0020
        /*0178*/ 	.byte	0x00, 0xf4, 0x21, 0x00


	//----- nvinfo : EIATTR_KPARAM_INFO
	.align		4
.L_54:
        /*017c*/ 	.byte	0x04, 0x17
        /*017e*/ 	.short	(.L_56 - .L_55)
.L_55:
        /*0180*/ 	.word	0x00000000
        /*0184*/ 	.short	0x0003
        /*0186*/ 	.short	0x0018
        /*0188*/ 	.byte	0x00, 0xf4, 0x21, 0x00


	//----- nvinfo : EIATTR_KPARAM_INFO
	.align		4
.L_56:
        /*018c*/ 	.byte	0x04, 0x17
        /*018e*/ 	.short	(.L_58 - .L_57)
.L_57:
        /*0190*/ 	.word	0x00000000
        /*0194*/ 	.short	0x0002
        /*0196*/ 	.short	0x0010
        /*0198*/ 	.byte	0x00, 0xf4, 0x21, 0x00


	//----- nvinfo : EIATTR_KPARAM_INFO
	.align		4
.L_58:
        /*019c*/ 	.byte	0x04, 0x17
        /*019e*/ 	.short	(.L_60 - .L_59)
.L_59:
        /*01a0*/ 	.word	0x00000000
        /*01a4*/ 	.short	0x0001
        /*01a6*/ 	.short	0x0008
        /*01a8*/ 	.byte	0x00, 0xf4, 0x21, 0x00


	//----- nvinfo : EIATTR_KPARAM_INFO
	.align		4
.L_60:
        /*01ac*/ 	.byte	0x04, 0x17
        /*01ae*/ 	.short	(.L_62 - .L_61)
.L_61:
        /*01b0*/ 	.word	0x00000000
        /*01b4*/ 	.short	0x0000
        /*01b6*/ 	.short	0x0000
        /*01b8*/ 	.byte	0x00, 0xf4, 0x21, 0x00


	//----- nvinfo : EIATTR_MAXREG_COUNT
	.align		4
.L_62:
        /*01bc*/ 	.byte	0x03, 0x1b
        /*01be*/ 	.short	0x00ff


	//----- nvinfo : EIATTR_NUM_BARRIERS
	.align		4
        /*01c0*/ 	.byte	0x02, 0x4c
        /*01c2*/ 	.byte	0x01
	.zero		1


	//----- nvinfo : EIATTR_ANNOTATIONS
	.align		4
        /*01c4*/ 	.byte	0x04, 0x55
        /*01c6*/ 	.short	(.L_64 - .L_63)


	//   ....[0]....
.L_63:
        /*01c8*/ 	.word	0x00000001
        /*01cc*/ 	.byte	0x70, 0x0b, 0x00, 0x00, 0x01, 0x00, 0x00, 0x00, 0x20, 0x12, 0x00, 0x00


	//----- nvinfo : EIATTR_MERCURY_ISA_VERSION
	.align		4
.L_64:
        /*01d8*/ 	.byte	0x03, 0x5f
        /*01da*/ 	.short	0x0000


	//----- nvinfo : EIATTR_COOP_GROUP_MASK_REGIDS
	.align		4
        /*01dc*/ 	.byte	0x04, 0x29
        /*01de*/ 	.short	(.L_66 - .L_65)


	//   ....[0]....
.L_65:
        /*01e0*/ 	.word	0xffffffff


	//   ....[1]....
        /*01e4*/ 	.word	0xffffffff


	//   ....[2]....
        /*01e8*/ 	.word	0xffffffff


	//   ....[3]....
        /*01ec*/ 	.word	0xffffffff


	//   ....[4]....
        /*01f0*/ 	.word	0xffffffff


	//   ....[5]....
        /*01f4*/ 	.word	0xffffffff


	//   ....[6]....
        /*01f8*/ 	.word	0xffffffff


	//   ....[7]....
        /*01fc*/ 	.word	0xffffffff


	//   ....[8]....
        /*0200*/ 	.word	0xffffffff


	//   ....[9]....
        /*0204*/ 	.word	0xffffffff


	//   ....[10]....
        /*0208*/ 	.word	0xffffffff


	//   ....[11]....
        /*020c*/ 	.word	0xffffffff


	//   ....[12]....
        /*0210*/ 	.word	0xffffffff


	//   ....[13]....
        /*0214*/ 	.word	0xffffffff


	//   ....[14]....
        /*0218*/ 	.word	0xffffffff


	//   ....[15]....
        /*021c*/ 	.word	0xffffffff


	//----- nvinfo : EIATTR_COOP_GROUP_INSTR_OFFSETS
	.align		4
.L_66:
        /*0220*/ 	.byte	0x04, 0x28
        /*0222*/ 	.short	(.L_68 - .L_67)


	//   ....[0]....
.L_67:
        /*0224*/ 	.word	0x00002830


	//   ....[1]....
        /*0228*/ 	.word	0x00002980


	//   ....[2]....
        /*022c*/ 	.word	0x000029d0


	//   ....[3]....
        /*0230*/ 	.word	0x00002ad0


	//   ....[4]....
        /*0234*/ 	.word	0x00002b90


	//   ....[5]....
        /*0238*/ 	.word	0x00002bc0


	//   ....[6]....
        /*023c*/ 	.word	0x00002bd0


	//   ....[7]....
        /*0240*/ 	.word	0x00002c80


	//   ....[8]....
        /*0244*/ 	.word	0x00005310


	//   ....[9]....
        /*0248*/ 	.word	0x00005320


	//   ....[10]....
        /*024c*/ 	.word	0x00005330


	//   ....[11]....
        /*0250*/ 	.word	0x00005340


	//   ....[12]....
        /*0254*/ 	.word	0x00005430


	//   ....[13]....
        /*0258*/ 	.word	0x00005440


	//   ....[14]....
        /*025c*/ 	.word	0x00005460


	//   ....[15]....
        /*0260*/ 	.word	0x00005470


	//----- nvinfo : EIATTR_EXIT_INSTR_OFFSETS
	.align		4
.L_68:
        /*0264*/ 	.byte	0x04, 0x1c
        /*0266*/ 	.short	(.L_70 - .L_69)


	//   ....[0]....
.L_69:
        /*0268*/ 	.word	0x00006b60


	//----- nvinfo : EIATTR_REQNTID
	.align		4
.L_70:
        /*026c*/ 	.byte	0x04, 0x10
        /*026e*/ 	.short	(.L_72 - .L_71)
.L_71:
        /*0270*/ 	.word	0x00000080
        /*0274*/ 	.word	0x00000001
        /*0278*/ 	.word	0x00000001
.L_72:


//--------------------- .nv.callgraph             --------------------------
	.section	.nv.callgraph,"",@"SHT_CUDA_CALLGRAPH"
	.align	4
	.sectionentsize	8
	.align		4
        /*0000*/ 	.word	0x00000000
	.align		4
        /*0004*/ 	.word	0xffffffff
	.align		4
        /*0008*/ 	.word	0x00000000
	.align		4
        /*000c*/ 	.word	0xfffffffe
	.align		4
        /*0010*/ 	.word	0x00000000
	.align		4
        /*0014*/ 	.word	0xfffffffd
	.align		4
        /*0018*/ 	.word	0x00000000
	.align		4
        /*001c*/ 	.word	0xfffffffc


//--------------------- .nv.rel.action            --------------------------
	.section	.nv.rel.action,"",@"SHT_CUDA_RELOCINFO"
	.align	8
	.sectionentsize	8
        /*0000*/ 	.byte	0x73, 0x00, 0x00, 0x00, 0x00, 0x00, 0x00, 0x00, 0x00, 0x00, 0x00, 0x11, 0x25, 0x00, 0x05, 0x36


//--------------------- .nv.constant4             --------------------------
	.section	.nv.constant4,"a",@progbits
	.align	8
	.align		8
.nv.constant4:
        /*0000*/ 	.dword	_$_str


//--------------------- .nv.constant0.attn_fwd    --------------------------
	.section	.nv.constant0.attn_fwd,"a",@progbits
	.sectionflags	@""
	.align	4
.nv.constant0.attn_fwd:
	.zero		488


//--------------------- .text.attn_fwd            --------------------------
	.section	.text.attn_fwd,"ax",@progbits
	.sectioninfo	@"SHI_REGISTERS=255"
	.align	128
        .global         attn_fwd
        .type           attn_fwd,@function
        .size           attn_fwd,(.L_x_3 - attn_fwd)
        .other          attn_fwd,@"STO_CUDA_ENTRY STV_DEFAULT"
attn_fwd:
.text.attn_fwd:
[----:B------:R-:W-:Y:S02]  /*0000*/  MOV R1, c[0x0][0x28] ;  /* 0x00000a0000017a02 */ /* 0x000fe40000000f00 */
[----:B------:R-:W0:Y:S01]  /*0010*/  S2R R36, SR_TID.X ;  /* 0x0000000000247919 */ /* 0x000e220000002100 */
[----:B------:R-:W-:Y:S01]  /*0020*/  MOV R35, c[0x0][0x198] ;  /* 0x0000660000237a02 */ /* 0x000fe20000000f00 */
[----:B------:R-:W-:Y:S01]  /*0030*/  ULDC.64 UR4, c[0x0][0x118] ;  /* 0x0000460000047ab9 */ /* 0x000fe20000000a00 */
[----:B------:R-:W-:Y:S01]  /*0040*/  IADD3 R1, R1, -0x8, RZ ;  /* 0xfffffff801017810 */ /* 0x000fe20007ffe0ff */
[----:B------:R-:W1:Y:S01]  /*0050*/  S2R R229, SR_CTAID.X ;  /* 0x0000000000e57919 */ /* 0x000e620000002500 */
[C---:B------:R-:W-:Y:S01]  /*0060*/  SHF.L.U32 R7, R35.reuse, 0x1, RZ ;  /* 0x0000000123077819 */ /* 0x040fe200000006ff */
[C---:B------:R-:W-:Y:S01]  /*0070*/  IMAD R15, R35.reuse, 0x6, RZ ;  /* 0x00000006230f7824 */ /* 0x040fe200078e02ff */
[CC--:B------:R-:W-:Y:S01]  /*0080*/  LEA R9, R35.reuse, R35.reuse, 0x1 ;  /* 0x0000002323097211 */ /* 0x0c0fe200078e08ff */
[----:B------:R-:W2:Y:S01]  /*0090*/  S2R R38, SR_CTAID.Y ;  /* 0x0000000000267919 */ /* 0x000ea20000002600 */
[C---:B------:R-:W-:Y:S01]  /*00a0*/  SHF.L.U32 R11, R35.reuse, 0x2, RZ ;  /* 0x00000002230b7819 */ /* 0x040fe200000006ff */
[C---:B------:R-:W-:Y:S01]  /*00b0*/  IMAD R23, R35.reuse, 0xa, RZ ;  /* 0x0000000a23177824 */ /* 0x040fe200078e02ff */
[CC--:B------:R-:W-:Y:S01]  /*00c0*/  LEA R13, R35.reuse, R35.reuse, 0x2 ;  /* 0x00000023230d7211 */ /* 0x0c0fe200078e10ff */
[C---:B------:R-:W-:Y:S01]  /*00d0*/  IMAD R27, R35.reuse, 0xc, RZ ;  /* 0x0000000c231b7824 */ /* 0x040fe200078e02ff */
[CC--:B------:R-:W-:Y:S01]  /*00e0*/  LEA R17, R35.reuse, -R35.reuse, 0x3 ;  /* 0x8000002323117211 */ /* 0x0c0fe200078e18ff */
[C---:B------:R-:W-:Y:S01]  /*00f0*/  IMAD R31, R35.reuse, 0xe, RZ ;  /* 0x0000000e231f7824 */ /* 0x040fe200078e02ff */
[C---:B------:R-:W-:Y:S01]  /*0100*/  SHF.L.U32 R19, R35.reuse, 0x3, RZ ;  /* 0x0000000323137819 */ /* 0x040fe200000006ff */
[C---:B------:R-:W-:Y:S01]  /*0110*/  IMAD R37, R35.reuse, 0x14, RZ ;  /* 0x0000001423257824 */ /* 0x040fe200078e02ff */
[CC--:B------:R-:W-:Y:S01]  /*0120*/  LEA R21, R35.reuse, R35.reuse, 0x3 ;  /* 0x0000002323157211 */ /* 0x0c0fe200078e18ff */
[C---:B------:R-:W-:Y:S01]  /*0130*/  IMAD R39, R35.reuse, 0x16, RZ ;  /* 0x0000001623277824 */ /* 0x040fe200078e02ff */
[C---:B------:R-:W-:Y:S01]  /*0140*/  LEA R33, R35.reuse, -R35, 0x4 ;  /* 0x8000002323217211 */ /* 0x040fe200078e20ff */
[----:B------:R-:W-:-:S02]  /*0150*/  IMAD R41, R35, 0x18, RZ ;  /* 0x0000001823297824 */ /* 0x000fc400078e02ff */
[C---:B------:R-:W-:Y:S01]  /*0160*/  IMAD R43, R35.reuse, 0x1a, RZ ;  /* 0x0000001a232b7824 */ /* 0x040fe200078e02ff */
[----:B0-----:R-:W-:Y:S01]  /*0170*/  LOP3.LUT R34, R36, 0x7f, RZ, 0xc0, !PT ;  /* 0x0000007f24227812 */ /* 0x001fe200078ec0ff */
[C---:B------:R-:W-:Y:S02]  /*0180*/  IMAD R45, R35.reuse, 0x1c, RZ ;  /* 0x0000001c232d7824 */ /* 0x040fe400078e02ff */
[----:B------:R-:W-:Y:S01]  /*0190*/  IMAD R47, R35, 0x1e, RZ ;  /* 0x0000001e232f7824 */ /* 0x000fe200078e02ff */
[----:B-1----:R-:W-:Y:S01]  /*01a0*/  LEA R229, R229, R34, 0x7 ;  /* 0x00000022e5e57211 */ /* 0x002fe200078e38ff */
[C---:B------:R-:W-:Y:S02]  /*01b0*/  IMAD R25, R35.reuse, 0xb, RZ ;  /* 0x0000000b23197824 */ /* 0x040fe400078e02ff */
[----:B------:R-:W-:Y:S02]  /*01c0*/  IMAD R29, R35, 0xd, RZ ;  /* 0x0000000d231d7824 */ /* 0x000fe400078e02ff */
[----:B--2---:R-:W-:-:S02]  /*01d0*/  IMAD R0, R38, c[0x0][0x190], RZ ;  /* 0x0000640026007a24 */ /* 0x004fc400078e02ff */
[----:B------:R-:W-:-:S03]  /*01e0*/  IMAD R3, R229, c[0x0][0x194], RZ ;  /* 0x00006500e5037a24 */ /* 0x000fc600078e02ff */
[C---:B------:R-:W-:Y:S01]  /*01f0*/  SHF.L.U32 R2, R0.reuse, 0x1, RZ ;  /* 0x0000000100027819 */ /* 0x040fe200000006ff */
[----:B------:R-:W-:Y:S01]  /*0200*/  IMAD.HI R0, R0, 0x2, RZ ;  /* 0x0000000200007827 */ /* 0x000fe200078e02ff */
[----:B------:R-:W-:-:S03]  /*0210*/  SHF.L.U32 R5, R3, 0x1, RZ ;  /* 0x0000000103057819 */ /* 0x000fc600000006ff */
[----:B------:R-:W-:Y:S01]  /*0220*/  IMAD.HI R3, R3, 0x2, RZ ;  /* 0x0000000203037827 */ /* 0x000fe200078e02ff */
[----:B------:R-:W-:-:S03]  /*0230*/  IADD3 R2, P0, P1, R5, c[0x0][0x160], R2 ;  /* 0x0000580005027a10 */ /* 0x000fc6000791e002 */
[----:B------:R-:W-:Y:S01]  /*0240*/  IMAD R5, R35, 0x12, RZ ;  /* 0x0000001223057824 */ /* 0x000fe200078e02ff */
[----:B------:R-:W-:Y:S02]  /*0250*/  IADD3.X R3, R3, c[0x0][0x164], R0, P0, P1 ;  /* 0x0000590003037a10 */ /* 0x000fe400007e2400 */
[-C--:B------:R-:W-:Y:S02]  /*0260*/  LEA R6, P4, R35, R2.reuse, 0x2 ;  /* 0x0000000223067211 */ /* 0x080fe400078810ff */
[-C--:B------:R-:W-:Y:S02]  /*0270*/  IADD3 R8, P5, R15, R2.reuse, RZ ;  /* 0x000000020f087210 */ /* 0x080fe40007fbe0ff */
[-C--:B------:R-:W-:Y:S02]  /*0280*/  LEA R10, P6, R35, R2.reuse, 0x3 ;  /* 0x00000002230a7211 */ /* 0x080fe400078c18ff */
[C---:B------:R-:W-:Y:S02]  /*0290*/  IADD3 R4, P3, R7.reuse, R2, RZ ;  /* 0x0000000207047210 */ /* 0x040fe40007f7e0ff */
[----:B------:R-:W-:-:S02]  /*02a0*/  LEA.HI.X.SX32 R7, R7, R3, 0x1, P4 ;  /* 0x0000000307077211 */ /* 0x000fc400020f0eff */
[-C--:B------:R-:W-:Y:S02]  /*02b0*/  LEA.HI.X.SX32 R9, R9, R3.reuse, 0x1, P5 ;  /* 0x0000000309097211 */ /* 0x080fe400028f0eff */
[----:B------:R-:W-:Y:S01]  /*02c0*/  LEA.HI.X.SX32 R11, R11, R3, 0x1, P6 ;  /* 0x000000030b0b7211 */ /* 0x000fe200030f0eff */
[----:B------:R-:W2:Y:S01]  /*02d0*/  LDG.E.U16 R6, [R6.64] ;  /* 0x0000000406067981 */ /* 0x000ea2000c1e1500 */
[-C--:B------:R-:W-:Y:S02]  /*02e0*/  LEA R18, P2, R35, R2.reuse, 0x4 ;  /* 0x0000000223127211 */ /* 0x080fe400078420ff */
[-C--:B------:R-:W-:Y:S01]  /*02f0*/  IADD3 R12, P4, R23, R2.reuse, RZ ;  /* 0x00000002170c7210 */ /* 0x080fe20007f9e0ff */
[----:B------:R0:W3:Y:S01]  /*0300*/  LDG.E.U16 R8, [R8.64] ;  /* 0x0000000408087981 */ /* 0x0000e2000c1e1500 */
[-C--:B------:R-:W-:Y:S02]  /*0310*/  IADD3 R14, P5, R27, R2.reuse, RZ ;  /* 0x000000021b0e7210 */ /* 0x080fe40007fbe0ff */
[-C--:B------:R-:W-:Y:S01]  /*0320*/  IADD3 R16, P6, R31, R2.reuse, RZ ;  /* 0x000000021f107210 */ /* 0x080fe20007fde0ff */
[----:B------:R1:W4:Y:S01]  /*0330*/  LDG.E.U16 R10, [R10.64] ;  /* 0x000000040a0a7981 */ /* 0x000322000c1e1500 */
[----:B------:R-:W-:-:S02]  /*0340*/  IADD3 R20, P0, R5, R2, RZ ;  /* 0x0000000205147210 */ /* 0x000fc40007f1e0ff */
[-C--:B------:R-:W-:Y:S02]  /*0350*/  LEA.HI.X.SX32 R5, R35, R3.reuse, 0x1, P3 ;  /* 0x0000000323057211 */ /* 0x080fe400018f0eff */
[-C--:B------:R-:W-:Y:S02]  /*0360*/  LEA.HI.X.SX32 R13, R13, R3.reuse, 0x1, P4 ;  /* 0x000000030d0d7211 */ /* 0x080fe400020f0eff */
[-C--:B------:R-:W-:Y:S01]  /*0370*/  LEA.HI.X.SX32 R15, R15, R3.reuse, 0x1, P5 ;  /* 0x000000030f0f7211 */ /* 0x080fe200028f0eff */
[----:B------:R-:W5:Y:S01]  /*0380*/  LDG.E.U16 R4, [R4.64] ;  /* 0x0000000404047981 */ /* 0x000f62000c1e1500 */
[-C--:B------:R-:W-:Y:S02]  /*0390*/  LEA.HI.X.SX32 R17, R17, R3.reuse, 0x1, P6 ;  /* 0x0000000311117211 */ /* 0x080fe400030f0eff */
[----:B------:R-:W-:Y:S01]  /*03a0*/  LEA.HI.X.SX32 R19, R19, R3, 0x1, P2 ;  /* 0x0000000313137211 */ /* 0x000fe200010f0eff */
[----:B------:R0:W2:Y:S01]  /*03b0*/  LDG.E.U16 R35, [R12.64] ;  /* 0x000000040c237981 */ /* 0x0000a2000c1e1500 */
[----:B------:R-:W-:-:S02]  /*03c0*/  IADD3 R22, P1, R37, R2, RZ ;  /* 0x0000000225167210 */ /* 0x000fc40007f3e0ff */
[-C--:B------:R-:W-:Y:S01]  /*03d0*/  IADD3 R24, P3, R39, R2.reuse, RZ ;  /* 0x0000000227187210 */ /* 0x080fe20007f7e0ff */
[----:B------:R-:W2:Y:S01]  /*03e0*/  LDG.E.U16 R14, [R14.64] ;  /* 0x000000040e0e7981 */ /* 0x000ea2000c1e1500 */
[-C--:B------:R-:W-:Y:S02]  /*03f0*/  IADD3 R26, P4, R41, R2.reuse, RZ ;  /* 0x00000002291a7210 */ /* 0x080fe40007f9e0ff */
[-C--:B------:R-:W-:Y:S01]  /*0400*/  IADD3 R28, P5, R43, R2.reuse, RZ ;  /* 0x000000022b1c7210 */ /* 0x080fe20007fbe0ff */
[----:B------:R-:W2:Y:S01]  /*0410*/  LDG.E.U16 R19, [R18.64] ;  /* 0x0000000412137981 */ /* 0x000ea2000c1e1500 */
[-C--:B------:R-:W-:Y:S02]  /*0420*/  IADD3 R30, P6, R45, R2.reuse, RZ ;  /* 0x000000022d1e7210 */ /* 0x080fe40007fde0ff */
[----:B------:R-:W-:Y:S01]  /*0430*/  IADD3 R32, P2, R47, R2, RZ ;  /* 0x000000022f207210 */ /* 0x000fe20007f5e0ff */
[----:B------:R0:W3:Y:S01]  /*0440*/  LDG.E.U16 R17, [R16.64] ;  /* 0x0000000410117981 */ /* 0x0000e2000c1e1500 */
[----:B------:R-:W-:-:S02]  /*0450*/  LEA.HI.X.SX32 R21, R21, R3, 0x1, P0 ;  /* 0x0000000315157211 */ /* 0x000fc400000f0eff */
[-C--:B------:R-:W-:Y:S02]  /*0460*/  LEA.HI.X.SX32 R23, R23, R3.reuse, 0x1, P1 ;  /* 0x0000000317177211 */ /* 0x080fe400008f0eff */
[-C--:B------:R-:W-:Y:S01]  /*0470*/  LEA.HI.X.SX32 R25, R25, R3.reuse, 0x1, P3 ;  /* 0x0000000319197211 */ /* 0x080fe200018f0eff */
[----:B------:R-:W3:Y:S01]  /*0480*/  LDG.E.U16 R20, [R20.64] ;  /* 0x0000000414147981 */ /* 0x000ee2000c1e1500 */
[-C--:B------:R-:W-:Y:S02]  /*0490*/  LEA.HI.X.SX32 R27, R27, R3.reuse, 0x1, P4 ;  /* 0x000000031b1b7211 */ /* 0x080fe400020f0eff */
[-C--:B------:R-:W-:Y:S01]  /*04a0*/  LEA.HI.X.SX32 R29, R29, R3.reuse, 0x1, P5 ;  /* 0x000000031d1d7211 */ /* 0x080fe200028f0eff */
[----:B------:R-:W3:Y:S01]  /*04b0*/  LDG.E.U16 R22, [R22.64] ;  /* 0x0000000416167981 */ /* 0x000ee2000c1e1500 */
[-C--:B------:R-:W-:Y:S02]  /*04c0*/  LEA.HI.X.SX32 R31, R31, R3.reuse, 0x1, P6 ;  /* 0x000000031f1f7211 */ /* 0x080fe400030f0eff */
[----:B------:R-:W-:Y:S01]  /*04d0*/  LEA.HI.X.SX32 R33, R33, R3, 0x1, P2 ;  /* 0x0000000321217211 */ /* 0x000fe200010f0eff */
[----:B------:R-:W3:Y:S04]  /*04e0*/  LDG.E.U16 R24, [R24.64] ;  /* 0x0000000418187981 */ /* 0x000ee8000c1e1500 */
[----:B------:R0:W3:Y:S04]  /*04f0*/  LDG.E.U16 R3, [R2.64] ;  /* 0x0000000402037981 */ /* 0x0000e8000c1e1500 */
[----:B------:R-:W4:Y:S04]  /*0500*/  LDG.E.U16 R26, [R26.64] ;  /* 0x000000041a1a7981 */ /* 0x000f28000c1e1500 */
[----:B------:R-:W4:Y:S04]  /*0510*/  LDG.E.U16 R28, [R28.64] ;  /* 0x000000041c1c7981 */ /* 0x000f28000c1e1500 */
[----:B------:R-:W4:Y:S04]  /*0520*/  LDG.E.U16 R30, [R30.64] ;  /* 0x000000041e1e7981 */ /* 0x000f28000c1e1500 */
[----:B------:R0:W4:Y:S01]  /*0530*/  LDG.E.U16 R33, [R32.64] ;  /* 0x0000000420217981 */ /* 0x000122000c1e1500 */
[----:B------:R-:W-:-:S04]  /*0540*/  SHF.L.U32 R0, R34, 0x1, RZ ;  /* 0x0000000122007819 */ /* 0x000fc800000006ff */
[C---:B------:R-:W-:Y:S02]  /*0550*/  LOP3.LUT R44, R0.reuse, 0x10, RZ, 0x3c, !PT ;  /* 0x00000010002c7812 */ /* 0x040fe400078e3cff */
[C---:B------:R-:W-:Y:S02]  /*0560*/  LOP3.LUT R42, R0.reuse, 0x20, RZ, 0x3c, !PT ;  /* 0x00000020002a7812 */ /* 0x040fe400078e3cff */
[----:B------:R-:W-:Y:S02]  /*0570*/  LOP3.LUT R40, R0, 0x30, RZ, 0x3c, !PT ;  /* 0x0000003000287812 */ /* 0x000fe400078e3cff */
[----:B0-----:R-:W-:-:S04]  /*0580*/  MOV R2, 0x1 ;  /* 0x0000000100027802 */ /* 0x001fc80000000f00 */
[----:B------:R-:W-:Y:S02]  /*0590*/  ISETP.LE.AND P0, PT, R2, c[0x0][0x1d0], PT ;  /* 0x0000740002007a0c */ /* 0x000fe40003f03270 */
[C---:B------:R-:W-:Y:S02]  /*05a0*/  LOP3.LUT R2, R0.reuse, 0x60, RZ, 0x3c, !PT ;  /* 0x0000006000027812 */ /* 0x040fe400078e3cff */
[----:B------:R-:W-:Y:S01]  /*05b0*/  LOP3.LUT R252, R0, 0x70, RZ, 0x3c, !PT ;  /* 0x0000007000fc7812 */ /* 0x000fe200078e3cff */
[----:B------:R-:W-:Y:S01]  /*05c0*/  CS2R R52, SRZ ;  /* 0x0000000000347805 */ /* 0x000fe2000001ff00 */
[----:B-1----:R-:W-:Y:S01]  /*05d0*/  MOV R11, 0x3f800000 ;  /* 0x3f800000000b7802 */ /* 0x002fe20000000f00 */
[----:B------:R-:W-:Y:S01]  /*05e0*/  CS2R R54, SRZ ;  /* 0x0000000000367805 */ /* 0x000fe2000001ff00 */
[----:B------:R-:W-:Y:S01]  /*05f0*/  MOV R12, 0xff800000 ;  /* 0xff800000000c7802 */ /* 0x000fe20000000f00 */
[----:B------:R-:W-:Y:S01]  /*0600*/  CS2R R48, SRZ ;  /* 0x0000000000307805 */ /* 0x000fe2000001ff00 */
[----:B------:R-:W-:Y:S01]  /*0610*/  MOV R13, 0xff800000 ;  /* 0xff800000000d7802 */ /* 0x000fe20000000f00 */
[----:B------:R-:W-:Y:S01]  /*0620*/  CS2R R50, SRZ ;  /* 0x0000000000327805 */ /* 0x000fe2000001ff00 */
[----:B------:R-:W-:Y:S01]  /*0630*/  MOV R188, 0xff800000 ;  /* 0xff80000000bc7802 */ /* 0x000fe20000000f00 */
[----:B------:R-:W-:Y:S01]  /*0640*/  CS2R R46, SRZ ;  /* 0x00000000002e7805 */ /* 0x000fe2000001ff00 */
[----:B------:R-:W-:-:S02]  /*0650*/  MOV R124, 0xff800000 ;  /* 0xff800000007c7802 */ /* 0x000fc40000000f00 */
[----:B------:R-:W-:Y:S02]  /*0660*/  MOV R9, 0x3f800000 ;  /* 0x3f80000000097802 */ /* 0x000fe40000000f00 */
[C---:B------:R-:W-:Y:S02]  /*0670*/  SHF.L.U32 R32, R36.reuse, 0x1, RZ ;  /* 0x0000000124207819 */ /* 0x040fe400000006ff */
[----:B------:R-:W-:Y:S01]  /*0680*/  SHF.L.U32 R16, R36, 0x5, RZ ;  /* 0x0000000524107819 */ /* 0x000fe200000006ff */
[----:B--2---:R-:W-:Y:S04]  /*0690*/  STS.U16 [R0+0x800], R19 ;  /* 0x0008001300007388 */ /* 0x004fe80000000400 */
[----:B---3--:R0:W-:Y:S04]  /*06a0*/  STS.U16 [R0], R3 ;  /* 0x0000000300007388 */ /* 0x0081e80000000400 */
[----:B-----5:R1:W-:Y:S04]  /*06b0*/  STS.U16 [R44+0x100], R4 ;  /* 0x000100042c007388 */ /* 0x0203e80000000400 */
[----:B------:R-:W-:Y:S01]  /*06c0*/  STS.U16 [R44+0x900], R20 ;  /* 0x000900142c007388 */ /* 0x000fe20000000400 */
[----:B0-----:R-:W-:-:S03]  /*06d0*/  LOP3.LUT R3, R0, 0x50, RZ, 0x3c, !PT ;  /* 0x0000005000037812 */ /* 0x001fc600078e3cff */
[----:B------:R-:W-:Y:S01]  /*06e0*/  STS.U16 [R42+0x200], R6 ;  /* 0x000200062a007388 */ /* 0x000fe20000000400 */
[----:B-1----:R-:W-:-:S03]  /*06f0*/  LOP3.LUT R4, R0, 0x40, RZ, 0x3c, !PT ;  /* 0x0000004000047812 */ /* 0x002fc600078e3cff */
[----:B------:R-:W-:Y:S04]  /*0700*/  STS.U16 [R42+0xa00], R22 ;  /* 0x000a00162a007388 */ /* 0x000fe80000000400 */
[----:B------:R-:W-:Y:S04]  /*0710*/  STS.U16 [R40+0x300], R8 ;  /* 0x0003000828007388 */ /* 0x000fe80000000400 */
[----:B------:R-:W-:Y:S04]  /*0720*/  STS.U16 [R40+0xb00], R24 ;  /* 0x000b001828007388 */ /* 0x000fe80000000400 */
[----:B----4-:R0:W-:Y:S04]  /*0730*/  STS.U16 [R4+0x400], R10 ;  /* 0x0004000a04007388 */ /* 0x0101e80000000400 */
[----:B------:R1:W-:Y:S04]  /*0740*/  STS.U16 [R4+0xc00], R26 ;  /* 0x000c001a04007388 */ /* 0x0003e80000000400 */
[----:B------:R2:W-:Y:S04]  /*0750*/  STS.U16 [R3+0x500], R35 ;  /* 0x0005002303007388 */ /* 0x0005e80000000400 */
[----:B------:R2:W-:Y:S04]  /*0760*/  STS.U16 [R3+0xd00], R28 ;  /* 0x000d001c03007388 */ /* 0x0005e80000000400 */
[----:B------:R2:W-:Y:S04]  /*0770*/  STS.U16 [R2+0x600], R14 ;  /* 0x0006000e02007388 */ /* 0x0005e80000000400 */
[----:B------:R2:W-:Y:S04]  /*0780*/  STS.U16 [R2+0xe00], R30 ;  /* 0x000e001e02007388 */ /* 0x0005e80000000400 */
[----:B------:R2:W-:Y:S04]  /*0790*/  STS.U16 [R252+0x700], R17 ;  /* 0x00070011fc007388 */ /* 0x0005e80000000400 */
[----:B------:R2:W-:Y:S01]  /*07a0*/  STS.U16 [R252+0xf00], R33 ;  /* 0x000f0021fc007388 */ /* 0x0005e20000000400 */
[----:B0-----:R-:W-:Y:S01]  /*07b0*/  MOV R10, 0x3f800000 ;  /* 0x3f800000000a7802 */ /* 0x001fe20000000f00 */
[----:B------:R-:W-:Y:S01]  /*07c0*/  CS2R R44, SRZ ;  /* 0x00000000002c7805 */ /* 0x000fe2000001ff00 */
[----:B------:R-:W-:Y:S01]  /*07d0*/  MOV R8, 0x3f800000 ;  /* 0x3f80000000087802 */ /* 0x000fe20000000f00 */
[----:B------:R-:W-:Y:S01]  /*07e0*/  CS2R R40, SRZ ;  /* 0x0000000000287805 */ /* 0x000fe2000001ff00 */
[----:B------:R-:W-:Y:S01]  /*07f0*/  CS2R R42, SRZ ;  /* 0x00000000002a7805 */ /* 0x000fe2000001ff00 */
[----:B-1----:R-:W-:Y:S01]  /*0800*/  LOP3.LUT R4, R36, 0xf, RZ, 0xc0, !PT ;  /* 0x0000000f24047812 */ /* 0x002fe200078ec0ff */
[----:B------:R-:W-:Y:S05]  /*0810*/  @!P0 BRA `(.L_x_0) ;  /* 0x00004e6000008947 */ /* 0x000fea0003800000 */
[----:B------:R-:W-:Y:S01]  /*0820*/  SHF.R.U32.HI R5, RZ, 0x4, R36 ;  /* 0x00000004ff057819 */ /* 0x000fe20000011624 */
[----:B--2---:R-:W-:Y:S01]  /*0830*/  IMAD R3, R38, c[0x0][0x1b0], RZ ;  /* 0x00006c0026037a24 */ /* 0x004fe200078e02ff */
[----:B------:R-:W-:Y:S01]  /*0840*/  MOV R20, c[0x0][0x1a4] ;  /* 0x0000690000147a02 */ /* 0x000fe20000000f00 */
[----:B------:R-:W-:Y:S01]  /*0850*/  IMAD R34, R34, c[0x0][0x1b4], RZ ;  /* 0x00006d0022227a24 */ /* 0x000fe200078e02ff */
[----:B------:R-:W-:Y:S01]  /*0860*/  SGXT.U32 R5, R5, 0x3 ;  /* 0x000000030505781a */ /* 0x000fe20000000000 */
[----:B------:R-:W-:Y:S01]  /*0870*/  IMAD R2, R38, c[0x0][0x1a0], RZ ;  /* 0x0000680026027a24 */ /* 0x000fe200078e02ff */
[C---:B------:R-:W-:Y:S01]  /*0880*/  SHF.L.U32 R14, R3.reuse, 0x1, RZ ;  /* 0x00000001030e7819 */ /* 0x040fe200000006ff */
[----:B------:R-:W-:Y:S01]  /*0890*/  IMAD R4, R4, c[0x0][0x1a8], RZ ;  /* 0x00006a0004047a24 */ /* 0x000fe200078e02ff */
[----:B------:R-:W-:Y:S01]  /*08a0*/  SHF.L.U32 R15, R34, 0x1, RZ ;  /* 0x00000001220f7819 */ /* 0x000fe200000006ff */
[----:B------:R-:W-:Y:S01]  /*08b0*/  IMAD.HI R7, R3, 0x2, RZ ;  /* 0x0000000203077827 */ /* 0x000fe200078e02ff */
[----:B------:R-:W-:Y:S01]  /*08c0*/  SHF.L.U32 R3, R2, 0x1, RZ ;  /* 0x0000000102037819 */ /* 0x000fe200000006ff */
[----:B------:R-:W-:Y:S01]  /*08d0*/  CS2R R52, SRZ ;  /* 0x0000000000347805 */ /* 0x000fe2000001ff00 */
[----:B------:R-:W-:Y:S01]  /*08e0*/  SHF.L.U32 R6, R4, 0x1, RZ ;  /* 0x0000000104067819 */ /* 0x000fe200000006ff */
[----:B------:R-:W-:Y:S01]  /*08f0*/  IMAD R5, R5, c[0x0][0x1a4], RZ ;  /* 0x0000690005057a24 */ /* 0x000fe200078e02ff */
[----:B------:R-:W-:Y:S01]  /*0900*/  IADD3 R14, P2, P3, R15, c[0x0][0x170], R14 ;  /* 0x00005c000f0e7a10 */ /* 0x000fe20007b5e00e */
[----:B------:R-:W-:Y:S01]  /*0910*/  IMAD.HI R34, R34, 0x2, RZ ;  /* 0x0000000222227827 */ /* 0x000fe200078e02ff */
[----:B------:R-:W-:Y:S01]  /*0920*/  IADD3 R194, P0, P1, R6, c[0x0][0x168], R3 ;  /* 0x00005a0006c27a10 */ /* 0x000fe2000791e003 */
[----:B------:R-:W-:Y:S01]  /*0930*/  CS2R R54, SRZ ;  /* 0x0000000000367805 */ /* 0x000fe2000001ff00 */
[----:B------:R-:W-:Y:S01]  /*0940*/  LEA R6, R20, R5, 0x3 ;  /* 0x0000000514067211 */ /* 0x000fe200078e18ff */
[----:B------:R-:W-:Y:S01]  /*0950*/  IMAD.HI R2, R2, 0x2, RZ ;  /* 0x0000000202027827 */ /* 0x000fe200078e02ff */
[----:B------:R-:W-:Y:S01]  /*0960*/  IADD3.X R15, R34, c[0x0][0x174], R7, P2, P3 ;  /* 0x00005d00220f7a10 */ /* 0x000fe200017e6407 */
[----:B------:R-:W-:Y:S01]  /*0970*/  CS2R R48, SRZ ;  /* 0x0000000000307805 */ /* 0x000fe2000001ff00 */
[----:B------:R-:W-:Y:S01]  /*0980*/  SHF.R.S32.HI R9, RZ, 0x2, R36 ;  /* 0x00000002ff097819 */ /* 0x000fe20000011424 */
[----:B------:R-:W-:Y:S01]  /*0990*/  IMAD.HI R3, R4, 0x2, RZ ;  /* 0x0000000204037827 */ /* 0x000fe200078e02ff */
[C---:B------:R-:W-:Y:S01]  /*09a0*/  LEA R7, R20.reuse, R6, 0x3 ;  /* 0x0000000614077211 */ /* 0x040fe200078e18ff */
[----:B------:R-:W-:Y:S01]  /*09b0*/  CS2R R50, SRZ ;  /* 0x0000000000327805 */ /* 0x000fe2000001ff00 */
[----:B------:R-:W-:Y:S01]  /*09c0*/  SGXT R9, R9, 0x1 ;  /* 0x000000010909781a */ /* 0x000fe20000000200 */
[----:B------:R-:W-:Y:S01]  /*09d0*/  CS2R R44, SRZ ;  /* 0x00000000002c7805 */ /* 0x000fe2000001ff00 */
[C---:B------:R-:W-:Y:S01]  /*09e0*/  LEA R8, R20.reuse, R7, 0x3 ;  /* 0x0000000714087211 */ /* 0x040fe200078e18ff */
[----:B------:R-:W-:Y:S01]  /*09f0*/  CS2R R46, SRZ ;  /* 0x00000000002e7805 */ /* 0x000fe2000001ff00 */
[----:B------:R-:W-:Y:S01]  /*0a00*/  LOP3.LUT R12, R9, 0x90, RZ, 0xc0, !PT ;  /* 0x00000090090c7812 */ /* 0x000fe200078ec0ff */
[----:B------:R-:W-:Y:S01]  /*0a10*/  CS2R R40, SRZ ;  /* 0x0000000000287805 */ /* 0x000fe2000001ff00 */
[----:B------:R-:W-:Y:S01]  /*0a20*/  LEA R9, R20, R8, 0x3 ;  /* 0x0000000814097211 */ /* 0x000fe200078e18ff */
[----:B------:R-:W-:Y:S01]  /*0a30*/  CS2R R42, SRZ ;  /* 0x00000000002a7805 */ /* 0x000fe2000001ff00 */
[----:B------:R-:W-:-:S02]  /*0a40*/  LOP3.LUT R10, R36, 0x10, RZ, 0xc0, !PT ;  /* 0x00000010240a7812 */ /* 0x000fc400078ec0ff */
[----:B------:R-:W-:Y:S02]  /*0a50*/  IADD3.X R18, R3, c[0x0][0x16c], R2, P0, P1 ;  /* 0x00005b0003127a10 */ /* 0x000fe400007e2402 */
[----:B------:R-:W-:Y:S02]  /*0a60*/  LEA R2, R20, R9, 0x3 ;  /* 0x0000000914027211 */ /* 0x000fe400078e18ff */
[----:B------:R-:W-:Y:S02]  /*0a70*/  SHF.L.U32 R13, R10, 0x7, RZ ;  /* 0x000000070a0d7819 */ /* 0x000fe400000006ff */
[----:B------:R-:W-:Y:S02]  /*0a80*/  LOP3.LUT R202, R36, 0x7, RZ, 0xc0, !PT ;  /* 0x0000000724ca7812 */ /* 0x000fe400078ec0ff */
[----:B------:R-:W-:Y:S01]  /*0a90*/  LEA R3, R20, R2, 0x3 ;  /* 0x0000000214037211 */ /* 0x000fe200078e18ff */
[----:B------:R-:W-:Y:S01]  /*0aa0*/  IMAD R17, R10, -0x70, R13 ;  /* 0xffffff900a117824 */ /* 0x000fe200078e020d */
[----:B------:R-:W-:-:S02]  /*0ab0*/  SHF.L.U32 R11, R202, 0x4, RZ ;  /* 0x00000004ca0b7819 */ /* 0x000fc400000006ff */
[----:B------:R-:W-:Y:S02]  /*0ac0*/  LEA R10, R20, R3, 0x3 ;  /* 0x00000003140a7211 */ /* 0x000fe400078e18ff */
[----:B------:R-:W-:Y:S02]  /*0ad0*/  LOP3.LUT R12, R12, 0x60, R16, 0xf8, !PT ;  /* 0x000000600c0c7812 */ /* 0x000fe400078ef810 */
[----:B------:R-:W-:Y:S02]  /*0ae0*/  LOP3.LUT R4, R11, 0x60, R36, 0x78, !PT ;  /* 0x000000600b047812 */ /* 0x000fe400078e7824 */
[----:B------:R-:W-:Y:S02]  /*0af0*/  LEA R16, R202, R11, 0x8 ;  /* 0x0000000bca107211 */ /* 0x000fe400078e40ff */
[----:B------:R-:W-:Y:S02]  /*0b00*/  LEA R22, P0, R5, R194, 0x1 ;  /* 0x000000c205167211 */ /* 0x000fe400078008ff */
[----:B------:R-:W-:-:S02]  /*0b10*/  LEA R11, R20, R10, 0x3 ;  /* 0x0000000a140b7211 */ /* 0x000fc400078e18ff */
[-C--:B------:R-:W-:Y:S02]  /*0b20*/  LEA R248, P2, R7, R194.reuse, 0x1 ;  /* 0x000000c207f87211 */ /* 0x080fe400078408ff */
[----:B------:R-:W-:Y:S02]  /*0b30*/  LEA R250, P1, R6, R194, 0x1 ;  /* 0x000000c206fa7211 */ /* 0x000fe400078208ff */
[-C--:B------:R-:W-:Y:S02]  /*0b40*/  LEA.HI.X.SX32 R23, R5, R18.reuse, 0x1, P0 ;  /* 0x0000001205177211 */ /* 0x080fe400000f0eff */
[----:B------:R-:W-:Y:S02]  /*0b50*/  LEA R5, R20, R11, 0x3 ;  /* 0x0000000b14057211 */ /* 0x000fe400078e18ff */
[-C--:B------:R-:W-:Y:S01]  /*0b60*/  LEA.HI.X.SX32 R249, R7, R18.reuse, 0x1, P2 ;  /* 0x0000001207f97211 */ /* 0x080fe200010f0eff */
[----:B------:R0:W-:Y:S01]  /*0b70*/  STL.64 [R1], R22 ;  /* 0x0000001601007387 */ /* 0x0001e20000100a00 */
[----:B------:R-:W-:-:S02]  /*0b80*/  LEA.HI.X.SX32 R251, R6, R18, 0x1, P1 ;  /* 0x0000001206fb7211 */ /* 0x000fc400008f0eff */
[-C--:B------:R-:W-:Y:S02]  /*0b90*/  LEA R242, P2, R2, R194.reuse, 0x1 ;  /* 0x000000c202f27211 */ /* 0x080fe400078408ff */
[----:B------:R-:W-:Y:S02]  /*0ba0*/  LEA R6, R20, R5, 0x3 ;  /* 0x0000000514067211 */ /* 0x000fe400078e18ff */
[-C--:B------:R-:W-:Y:S02]  /*0bb0*/  LEA R246, P0, R8, R194.reuse, 0x1 ;  /* 0x000000c208f67211 */ /* 0x080fe400078008ff */
[----:B------:R-:W-:Y:S02]  /*0bc0*/  LEA R244, P1, R9, R194, 0x1 ;  /* 0x000000c209f47211 */ /* 0x000fe400078208ff */
[----:B------:R-:W-:Y:S02]  /*0bd0*/  LEA.HI.X.SX32 R243, R2, R18, 0x1, P2 ;  /* 0x0000001202f37211 */ /* 0x000fe400010f0eff */
[----:B------:R-:W-:-:S02]  /*0be0*/  LEA R2, R20, R6, 0x3 ;  /* 0x0000000614027211 */ /* 0x000fc400078e18ff */
[-C--:B------:R-:W-:Y:S02]  /*0bf0*/  LEA.HI.X.SX32 R247, R8, R18.reuse, 0x1, P0 ;  /* 0x0000001208f77211 */ /* 0x080fe400000f0eff */
[----:B------:R-:W-:Y:S02]  /*0c00*/  LEA.HI.X.SX32 R245, R9, R18, 0x1, P1 ;  /* 0x0000001209f57211 */ /* 0x000fe400008f0eff */
[-C--:B------:R-:W-:Y:S02]  /*0c10*/  LEA R240, P0, R3, R194.reuse, 0x1 ;  /* 0x000000c203f07211 */ /* 0x080fe400078008ff */
[----:B------:R-:W-:Y:S02]  /*0c20*/  LEA R238, P1, R10, R194, 0x1 ;  /* 0x000000c20aee7211 */ /* 0x000fe400078208ff */
[----:B------:R-:W-:Y:S02]  /*0c30*/  LEA R7, R20, R2, 0x3 ;  /* 0x0000000214077211 */ /* 0x000fe400078e18ff */
[----:B------:R-:W-:-:S02]  /*0c40*/  LEA R236, P2, R11, R194, 0x1 ;  /* 0x000000c20bec7211 */ /* 0x000fc400078408ff */
[-C--:B------:R-:W-:Y:S02]  /*0c50*/  LEA.HI.X.SX32 R241, R3, R18.reuse, 0x1, P0 ;  /* 0x0000001203f17211 */ /* 0x080fe400000f0eff */
[----:B------:R-:W-:Y:S02]  /*0c60*/  LEA.HI.X.SX32 R239, R10, R18, 0x1, P1 ;  /* 0x000000120aef7211 */ /* 0x000fe400008f0eff */
[----:B------:R-:W-:Y:S02]  /*0c70*/  LOP3.LUT R4, R4, 0x10, R32, 0x78, !PT ;  /* 0x0000001004047812 */ /* 0x000fe400078e7820 */
[----:B------:R-:W-:Y:S02]  /*0c80*/  LEA R3, R20, R7, 0x3 ;  /* 0x0000000714037211 */ /* 0x000fe400078e18ff */
[----:B------:R-:W-:Y:S02]  /*0c90*/  LEA R232, P1, R6, R194, 0x1 ;  /* 0x000000c206e87211 */ /* 0x000fe400078208ff */
[----:B------:R-:W-:-:S02]  /*0ca0*/  LEA.HI.X.SX32 R237, R11, R18, 0x1, P2 ;  /* 0x000000120bed7211 */ /* 0x000fc400010f0eff */
[----:B------:R-:W-:Y:S02]  /*0cb0*/  LEA R230, P2, R2, R194, 0x1 ;  /* 0x000000c202e67211 */ /* 0x000fe400078408ff */
[----:B------:R-:W-:Y:S02]  /*0cc0*/  IADD3 R13, R13, R4, RZ ;  /* 0x000000040d0d7210 */ /* 0x000fe40007ffe0ff */
[----:B------:R-:W-:Y:S02]  /*0cd0*/  LEA R8, R20, R3, 0x3 ;  /* 0x0000000314087211 */ /* 0x000fe400078e18ff */
[----:B------:R-:W-:Y:S02]  /*0ce0*/  LEA.HI.X.SX32 R233, R6, R18, 0x1, P1 ;  /* 0x0000001206e97211 */ /* 0x000fe400008f0eff */
[----:B------:R-:W-:Y:S02]  /*0cf0*/  LOP3.LUT R4, R12, 0x10, R32, 0x78, !PT ;  /* 0x000000100c047812 */ /* 0x000fe400078e7820 */
[----:B------:R-:W-:-:S02]  /*0d00*/  LEA R234, P0, R5, R194, 0x1 ;  /* 0x000000c205ea7211 */ /* 0x000fc400078008ff */
[----:B------:R-:W-:Y:S02]  /*0d10*/  MOV R63, c[0x0][0x1b8] ;  /* 0x00006e00003f7a02 */ /* 0x000fe40000000f00 */
[----:B------:R-:W-:Y:S02]  /*0d20*/  SHF.R.S32.HI R6, RZ, 0x6, R36 ;  /* 0x00000006ff067819 */ /* 0x000fe40000011424 */
[----:B------:R-:W-:Y:S01]  /*0d30*/  LEA.HI.X.SX32 R231, R2, R18, 0x1, P2 ;  /* 0x0000001202e77211 */ /* 0x000fe200010f0eff */
[C---:B------:R-:W-:Y:S01]  /*0d40*/  IMAD R21, R63.reuse, 0xa, RZ ;  /* 0x0000000a3f157824 */ /* 0x040fe200078e02ff */
[----:B------:R-:W-:Y:S01]  /*0d50*/  LEA R2, R20, R8, 0x3 ;  /* 0x0000000814027211 */ /* 0x000fe200078e18ff */
[C---:B------:R-:W-:Y:S01]  /*0d60*/  IMAD R29, R63.reuse, 0x14, RZ ;  /* 0x000000143f1d7824 */ /* 0x040fe200078e02ff */
[----:B------:R-:W-:Y:S01]  /*0d70*/  IADD3 R4, R4, R17, RZ ;  /* 0x0000001104047210 */ /* 0x000fe20007ffe0ff */
[----:B------:R-:W-:Y:S01]  /*0d80*/  IMAD R17, R63, 0x12, RZ ;  /* 0x000000123f117824 */ /* 0x000fe200078e02ff */
[----:B------:R-:W-:Y:S01]  /*0d90*/  LEA.HI.X.SX32 R235, R5, R18, 0x1, P0 ;  /* 0x0000001205eb7211 */ /* 0x000fe200000f0eff */
[C---:B------:R-:W-:Y:S01]  /*0da0*/  IMAD R35, R63.reuse, 0x16, RZ ;  /* 0x000000163f237824 */ /* 0x040fe200078e02ff */
[----:B------:R-:W-:Y:S01]  /*0db0*/  SGXT R6, R6, 0x1 ;  /* 0x000000010606781a */ /* 0x000fe20000000200 */
[----:B------:R-:W-:Y:S01]  /*0dc0*/  IMAD R25, R63, 0x6, RZ ;  /* 0x000000063f197824 */ /* 0x000fe200078e02ff */
[-C--:B------:R-:W-:Y:S01]  /*0dd0*/  LEA R200, P0, R7, R194.reuse, 0x1 ;  /* 0x000000c207c87211 */ /* 0x080fe200078008ff */
[----:B------:R-:W-:Y:S01]  /*0de0*/  IMAD R37, R63, 0xc, RZ ;  /* 0x0000000c3f257824 */ /* 0x000fe200078e02ff */
[-C--:B------:R-:W-:Y:S01]  /*0df0*/  LEA R198, P1, R3, R194.reuse, 0x1 ;  /* 0x000000c203c67211 */ /* 0x080fe200078208ff */
[C---:B------:R-:W-:Y:S01]  /*0e00*/  IMAD R65, R63.reuse, 0x18, RZ ;  /* 0x000000183f417824 */ /* 0x040fe200078e02ff */
[-C--:B------:R-:W-:Y:S01]  /*0e10*/  LEA R196, P2, R8, R194.reuse, 0x1 ;  /* 0x000000c208c47211 */ /* 0x080fe200078408ff */
[C---:B------:R-:W-:Y:S01]  /*0e20*/  IMAD R67, R63.reuse, 0x1a, RZ ;  /* 0x0000001a3f437824 */ /* 0x040fe200078e02ff */
[----:B------:R-:W-:Y:S01]  /*0e30*/  LEA R194, P3, R2, R194, 0x1 ;  /* 0x000000c202c27211 */ /* 0x000fe200078608ff */
[C---:B------:R-:W-:Y:S01]  /*0e40*/  IMAD R33, R63.reuse, 0xb, RZ ;  /* 0x0000000b3f217824 */ /* 0x040fe200078e02ff */
[----:B------:R-:W-:Y:S01]  /*0e50*/  LOP3.LUT R12, R6, 0x90, RZ, 0xc0, !PT ;  /* 0x00000090060c7812 */ /* 0x000fe200078ec0ff */
[----:B------:R-:W-:Y:S01]  /*0e60*/  IMAD R39, R63, 0xd, RZ ;  /* 0x0000000d3f277824 */ /* 0x000fe200078e02ff */
[----:B------:R-:W-:Y:S01]  /*0e70*/  LEA.HI.X.SX32 R201, R7, R18, 0x1, P0 ;  /* 0x0000001207c97211 */ /* 0x000fe200000f0eff */
[C---:B------:R-:W-:Y:S01]  /*0e80*/  IMAD R59, R63.reuse, 0xe, RZ ;  /* 0x0000000e3f3b7824 */ /* 0x040fe200078e02ff */
[----:B------:R-:W-:Y:S01]  /*0e90*/  LOP3.LUT R6, R16, 0x30, R32, 0x78, !PT ;  /* 0x0000003010067812 */ /* 0x000fe200078e7820 */
[C---:B------:R-:W-:Y:S01]  /*0ea0*/  IMAD R69, R63.reuse, 0x1c, RZ ;  /* 0x0000001c3f457824 */ /* 0x040fe200078e02ff */
[C---:B------:R-:W-:Y:S01]  /*0eb0*/  LEA R7, R63.reuse, R63, 0x3 ;  /* 0x0000003f3f077211 */ /* 0x040fe200078e18ff */
[----:B------:R-:W-:Y:S01]  /*0ec0*/  IMAD R71, R63, 0x1e, RZ ;  /* 0x0000001e3f477824 */ /* 0x000fe200078e02ff */
[----:B------:R-:W-:-:S02]  /*0ed0*/  IADD3 R16, P0, R17, R14, RZ ;  /* 0x0000000e11107210 */ /* 0x000fc40007f1e0ff */
[-C--:B------:R-:W-:Y:S02]  /*0ee0*/  LEA.HI.X.SX32 R199, R3, R18.reuse, 0x1, P1 ;  /* 0x0000001203c77211 */ /* 0x080fe400008f0eff */
[-C--:B------:R-:W-:Y:S02]  /*0ef0*/  LEA.HI.X.SX32 R197, R8, R18.reuse, 0x1, P2 ;  /* 0x0000001208c57211 */ /* 0x080fe400010f0eff */
[----:B------:R-:W-:Y:S02]  /*0f00*/  LEA.HI.X.SX32 R195, R2, R18, 0x1, P3 ;  /* 0x0000001202c37211 */ /* 0x000fe400018f0eff */
[----:B------:R-:W-:Y:S01]  /*0f10*/  LEA R19, R63, R63, 0x2 ;  /* 0x0000003f3f137211 */ /* 0x000fe200078e10ff */
[----:B------:R-:W-:Y:S01]  /*0f20*/  CS2R R2, SRZ ;  /* 0x0000000000027805 */ /* 0x000fe2000001ff00 */
[-C--:B------:R-:W-:Y:S02]  /*0f30*/  IADD3 R28, P6, R21, R14.reuse, RZ ;  /* 0x0000000e151c7210 */ /* 0x080fe40007fde0ff */
[----:B------:R-:W-:-:S02]  /*0f40*/  IADD3 R18, P5, R29, R14, RZ ;  /* 0x0000000e1d127210 */ /* 0x000fc40007fbe0ff */
[-C--:B------:R-:W-:Y:S02]  /*0f50*/  LEA.HI.X.SX32 R17, R7, R15.reuse, 0x1, P0 ;  /* 0x0000000f07117211 */ /* 0x080fe400000f0eff */
[-C--:B------:R-:W-:Y:S02]  /*0f60*/  IADD3 R20, P1, R35, R14.reuse, RZ ;  /* 0x0000000e23147210 */ /* 0x080fe40007f3e0ff */
[----:B------:R-:W-:Y:S02]  /*0f70*/  LOP3.LUT R7, R12, 0x7e, R32, 0x78, !PT ;  /* 0x0000007e0c077812 */ /* 0x000fe400078e7820 */
[----:B------:R-:W-:Y:S02]  /*0f80*/  LEA.HI.X.SX32 R29, R19, R15, 0x1, P6 ;  /* 0x0000000f131d7211 */ /* 0x000fe400030f0eff */
[----:B0-----:R-:W-:Y:S02]  /*0f90*/  LEA R23, R63, R63, 0x1 ;  /* 0x0000003f3f177211 */ /* 0x001fe400078e08ff */
[----:B------:R-:W-:-:S02]  /*0fa0*/  IADD3 R32, P6, R25, R14, RZ ;  /* 0x0000000e19207210 */ /* 0x000fc40007fde0ff */
[----:B------:R-:W-:Y:S02]  /*0fb0*/  LEA.HI.X.SX32 R19, R21, R15, 0x1, P5 ;  /* 0x0000000f15137211 */ /* 0x000fe400028f0eff */
[-C--:B------:R-:W-:Y:S02]  /*0fc0*/  IADD3 R22, P3, R65, R14.reuse, RZ ;  /* 0x0000000e41167210 */ /* 0x080fe40007f7e0ff */
[-C--:B------:R-:W-:Y:S02]  /*0fd0*/  IADD3 R34, P5, R37, R14.reuse, RZ ;  /* 0x0000000e25227210 */ /* 0x080fe40007fbe0ff */
[----:B------:R-:W-:Y:S02]  /*0fe0*/  LEA R202, R202, R13, 0x8 ;  /* 0x0000000dcaca7211 */ /* 0x000fe400078e40ff */
[----:B------:R-:W-:Y:S02]  /*0ff0*/  IADD3 R24, P2, R67, R14, RZ ;  /* 0x0000000e43187210 */ /* 0x000fe40007f5e0ff */
[----:B------:R-:W-:-:S02]  /*1000*/  SHF.L.U32 R13, R63, 0x1, RZ ;  /* 0x000000013f0d7819 */ /* 0x000fc400000006ff */
[-C--:B------:R-:W-:Y:S02]  /*1010*/  LEA.HI.X.SX32 R21, R33, R15.reuse, 0x1, P1 ;  /* 0x0000000f21157211 */ /* 0x080fe400008f0eff */
[-C--:B------:R-:W-:Y:S02]  /*1020*/  LEA.HI.X.SX32 R33, R23, R15.reuse, 0x1, P6 ;  /* 0x0000000f17217211 */ /* 0x080fe400030f0eff */
[-C--:B------:R-:W-:Y:S02]  /*1030*/  LEA.HI.X.SX32 R35, R25, R15.reuse, 0x1, P5 ;  /* 0x0000000f19237211 */ /* 0x080fe400028f0eff */
[----:B------:R-:W-:Y:S02]  /*1040*/  LEA.HI.X.SX32 R23, R37, R15, 0x1, P3 ;  /* 0x0000000f25177211 */ /* 0x000fe400018f0eff */
[C---:B------:R-:W-:Y:S02]  /*1050*/  LEA R27, R63.reuse, -R63, 0x3 ;  /* 0x8000003f3f1b7211 */ /* 0x040fe400078e18ff */
[----:B------:R-:W-:-:S02]  /*1060*/  SHF.L.U32 R31, R63, 0x2, RZ ;  /* 0x000000023f1f7819 */ /* 0x000fc400000006ff */
[-C--:B------:R-:W-:Y:S02]  /*1070*/  IADD3 R36, P1, R59, R14.reuse, RZ ;  /* 0x0000000e3b247210 */ /* 0x080fe40007f3e0ff */
[-C--:B------:R-:W-:Y:S02]  /*1080*/  LEA R186, P3, R63, R14.reuse, 0x3 ;  /* 0x0000000e3fba7211 */ /* 0x080fe400078618ff */
[----:B------:R-:W-:Y:S02]  /*1090*/  LEA.HI.X.SX32 R25, R39, R15, 0x1, P2 ;  /* 0x0000000f27197211 */ /* 0x000fe400010f0eff */
[C---:B------:R-:W-:Y:S02]  /*10a0*/  SHF.L.U32 R57, R63.reuse, 0x3, RZ ;  /* 0x000000033f397819 */ /* 0x040fe400000006ff */
[----:B------:R-:W-:Y:S02]  /*10b0*/  LEA R61, R63, -R63, 0x4 ;  /* 0x8000003f3f3d7211 */ /* 0x000fe400078e20ff */
[----:B------:R-:W-:-:S02]  /*10c0*/  IADD3 R26, P4, R69, R14, RZ ;  /* 0x0000000e451a7210 */ /* 0x000fc40007f9e0ff */
[-C--:B------:R-:W-:Y:S02]  /*10d0*/  IADD3 R30, P0, R71, R14.reuse, RZ ;  /* 0x0000000e471e7210 */ /* 0x080fe40007f1e0ff */
[-C--:B------:R-:W-:Y:S02]  /*10e0*/  IADD3 R38, P6, R13, R14.reuse, RZ ;  /* 0x0000000e0d267210 */ /* 0x080fe40007fde0ff */
[CC--:B------:R-:W-:Y:S02]  /*10f0*/  LEA R184, P5, R63.reuse, R14.reuse, 0x2 ;  /* 0x0000000e3fb87211 */ /* 0x0c0fe400078a10ff */
[----:B------:R-:W-:Y:S02]  /*1100*/  LEA R192, P2, R63, R14, 0x4 ;  /* 0x0000000e3fc07211 */ /* 0x000fe400078420ff */
[-C--:B------:R-:W-:Y:S02]  /*1110*/  LEA.HI.X.SX32 R37, R27, R15.reuse, 0x1, P1 ;  /* 0x0000000f1b257211 */ /* 0x080fe400008f0eff */
[----:B------:R-:W-:-:S02]  /*1120*/  LEA.HI.X.SX32 R187, R31, R15, 0x1, P3 ;  /* 0x0000000f1fbb7211 */ /* 0x000fc400018f0eff */
[----:B------:R-:W-:Y:S02]  /*1130*/  MOV R206, 0xff800000 ;  /* 0xff80000000ce7802 */ /* 0x000fe40000000f00 */
[----:B------:R-:W-:Y:S02]  /*1140*/  MOV R11, 0x3f800000 ;  /* 0x3f800000000b7802 */ /* 0x000fe40000000f00 */
[----:B------:R-:W-:Y:S02]  /*1150*/  MOV R5, RZ ;  /* 0x000000ff00057202 */ /* 0x000fe40000000f00 */
[----:B------:R-:W-:Y:S02]  /*1160*/  MOV R10, 0x3f800000 ;  /* 0x3f800000000a7802 */ /* 0x000fe40000000f00 */
[----:B------:R-:W-:Y:S02]  /*1170*/  MOV R9, 0x3f800000 ;  /* 0x3f80000000097802 */ /* 0x000fe40000000f00 */
[----:B------:R-:W-:-:S02]  /*1180*/  MOV R8, 0x3f800000 ;  /* 0x3f80000000087802 */ /* 0x000fc40000000f00 */
[----:B------:R-:W-:Y:S02]  /*1190*/  MOV R205, 0xff800000 ;  /* 0xff80000000cd7802 */ /* 0x000fe40000000f00 */
[----:B------:R-:W-:Y:S02]  /*11a0*/  MOV R204, 0xff800000 ;  /* 0xff80000000cc7802 */ /* 0x000fe40000000f00 */
[----:B------:R-:W-:Y:S02]  /*11b0*/  MOV R203, 0xff800000 ;  /* 0xff80000000cb7802 */ /* 0x000fe40000000f00 */
[-C--:B------:R-:W-:Y:S02]  /*11c0*/  LEA.HI.X.SX32 R27, R59, R15.reuse, 0x1, P4 ;  /* 0x0000000f3b1b7211 */ /* 0x080fe400020f0eff */
[-C--:B------:R-:W-:Y:S02]  /*11d0*/  LEA.HI.X.SX32 R39, R63, R15.reuse, 0x1, P6 ;  /* 0x0000000f3f277211 */ /* 0x080fe400030f0eff */
[----:B------:R-:W-:-:S02]  /*11e0*/  LEA.HI.X.SX32 R185, R13, R15, 0x1, P5 ;  /* 0x0000000f0db97211 */ /* 0x000fc400028f0eff */
[-C--:B------:R-:W-:Y:S02]  /*11f0*/  LEA.HI.X.SX32 R193, R57, R15.reuse, 0x1, P2 ;  /* 0x0000000f39c17211 */ /* 0x080fe400010f0eff */
[----:B------:R-:W-:Y:S02]  /*1200*/  LEA.HI.X.SX32 R31, R61, R15, 0x1, P0 ;  /* 0x0000000f3d1f7211 */ /* 0x000fe400000f0eff */
[----:B------:R-:W-:-:S06]  /*1210*/  LOP3.LUT R12, R6, 0x40, RZ, 0x3c, !PT ;  /* 0x00000040060c7812 */ /* 0x000fcc00078e3cff */
.L_x_1:
[----:B------:R-:W2:Y:S01]  /*1220*/  LDL.64 R12, [R1] ;  /* 0x00000000010c7983 */ /* 0x000ea20000100a00 */
[----:B------:R-:W-:-:S04]  /*1230*/  IMAD.WIDE R60, R5, 0x2, R246 ;  /* 0x00000002053c7825 */ /* 0x000fc800078e02f6 */
[C---:B------:R-:W-:Y:S01]  /*1240*/  IMAD.WIDE R56, R5.reuse, 0x2, R250 ;  /* 0x0000000205387825 */ /* 0x040fe200078e02fa */
[----:B------:R0:W3:Y:S03]  /*1250*/  LDG.E.U16 R80, [R60.64] ;  /* 0x000000043c507981 */ /* 0x0000e6000c1e1500 */
[C---:B------:R-:W-:Y:S01]  /*1260*/  IMAD.WIDE R58, R5.reuse, 0x2, R248 ;  /* 0x00000002053a7825 */ /* 0x040fe200078e02f8 */
[----:B------:R1:W4:Y:S03]  /*1270*/  LDG.E.U16 R76, [R56.64] ;  /* 0x00000004384c7981 */ /* 0x000326000c1e1500 */
[C---:B------:R-:W-:Y:S01]  /*1280*/  IMAD.WIDE R62, R5.reuse, 0x2, R244 ;  /* 0x00000002053e7825 */ /* 0x040fe200078e02f4 */
[----:B------:R5:W3:Y:S03]  /*1290*/  LDG.E.U16 R78, [R58.64] ;  /* 0x000000043a4e7981 */ /* 0x000ae6000c1e1500 */
[C---:B------:R-:W-:Y:S01]  /*12a0*/  IMAD.WIDE R64, R5.reuse, 0x2, R242 ;  /* 0x0000000205407825 */ /* 0x040fe200078e02f2 */
[----:B------:R0:W3:Y:S03]  /*12b0*/  LDG.E.U16 R82, [R62.64] ;  /* 0x000000043e527981 */ /* 0x0000e6000c1e1500 */
[C---:B------:R-:W-:Y:S01]  /*12c0*/  IMAD.WIDE R66, R5.reuse, 0x2, R240 ;  /* 0x0000000205427825 */ /* 0x040fe200078e02f0 */
[----:B------:R0:W3:Y:S03]  /*12d0*/  LDG.E.U16 R84, [R64.64] ;  /* 0x0000000440547981 */ /* 0x0000e6000c1e1500 */
[----:B------:R-:W-:-:S02]  /*12e0*/  IMAD.WIDE R68, R5, 0x2, R234 ;  /* 0x0000000205447825 */ /* 0x000fc400078e02ea */
[----:B------:R-:W3:Y:S02]  /*12f0*/  LDG.E.U16 R66, [R66.64] ;  /* 0x0000000442427981 */ /* 0x000ee4000c1e1500 */
[C---:B------:R-:W-:Y:S02]  /*1300*/  IMAD.WIDE R70, R5.reuse, 0x2, R232 ;  /* 0x0000000205467825 */ /* 0x040fe400078e02e8 */
[----:B------:R-:W3:Y:S02]  /*1310*/  LDG.E.U16 R68, [R68.64] ;  /* 0x0000000444447981 */ /* 0x000ee4000c1e1500 */
[C---:B------:R-:W-:Y:S02]  /*1320*/  IMAD.WIDE R72, R5.reuse, 0x2, R230 ;  /* 0x0000000205487825 */ /* 0x040fe400078e02e6 */
[----:B------:R-:W3:Y:S02]  /*1330*/  LDG.E.U16 R70, [R70.64] ;  /* 0x0000000446467981 */ /* 0x000ee4000c1e1500 */
[----:B0-----:R-:W-:-:S02]  /*1340*/  IMAD.WIDE R60, R5, 0x2, R198 ;  /* 0x00000002053c7825 */ /* 0x001fc400078e02c6 */
[----:B------:R-:W3:Y:S02]  /*1350*/  LDG.E.U16 R72, [R72.64] ;  /* 0x0000000448487981 */ /* 0x000ee4000c1e1500 */
[C---:B-1----:R-:W-:Y:S02]  /*1360*/  IMAD.WIDE R56, R5.reuse, 0x2, R236 ;  /* 0x0000000205387825 */ /* 0x042fe400078e02ec */
[----:B------:R-:W3:Y:S02]  /*1370*/  LDG.E.U16 R60, [R60.64] ;  /* 0x000000043c3c7981 */ /* 0x000ee4000c1e1500 */
[C---:B-----5:R-:W-:Y:S02]  /*1380*/  IMAD.WIDE R58, R5.reuse, 0x2, R200 ;  /* 0x00000002053a7825 */ /* 0x060fe400078e02c8 */
[----:B------:R0:W5:Y:S02]  /*1390*/  LDG.E.U16 R86, [R56.64] ;  /* 0x0000000438567981 */ /* 0x000164000c1e1500 */
[----:B------:R-:W-:-:S02]  /*13a0*/  IMAD.WIDE R62, R5, 0x2, R196 ;  /* 0x00000002053e7825 */ /* 0x000fc400078e02c4 */
[----:B------:R-:W3:Y:S02]  /*13b0*/  LDG.E.U16 R88, [R58.64] ;  /* 0x000000043a587981 */ /* 0x000ee4000c1e1500 */
[C---:B------:R-:W-:Y:S02]  /*13c0*/  IMAD.WIDE R64, R5.reuse, 0x2, R194 ;  /* 0x0000000205407825 */ /* 0x040fe400078e02c2 */
[----:B------:R-:W5:Y:S04]  /*13d0*/  LDG.E.U16 R90, [R62.64] ;  /* 0x000000043e5a7981 */ /* 0x000f68000c1e1500 */
[----:B------:R-:W5:Y:S01]  /*13e0*/  LDG.E.U16 R92, [R64.64] ;  /* 0x00000004405c7981 */ /* 0x000f62000c1e1500 */
[----:B--2---:R-:W-:-:S05]  /*13f0*/  IMAD.WIDE R12, R5, 0x2, R12 ;  /* 0x00000002050c7825 */ /* 0x004fca00078e020c */
[----:B------:R1:W2:Y:S02]  /*1400*/  LDG.E.U16 R74, [R12.64] ;  /* 0x000000040c4a7981 */ /* 0x0002a4000c1e1500 */
[----:B-1----:R-:W-:-:S06]  /*1410*/  IMAD.WIDE R12, R5, 0x2, R238 ;  /* 0x00000002050c7825 */ /* 0x002fcc00078e02ee */
[----:B------:R-:W2:Y:S04]  /*1420*/  LDG.E.U16 R12, [R12.64] ;  /* 0x000000040c0c7981 */ /* 0x000ea8000c1e1500 */
[----:B------:R-:W-:Y:S01]  /*1430*/  BAR.SYNC.DEFER_BLOCKING 0x0 ;  /* 0x0000000000007b1d */ /* 0x000fe20000010000 */
[----:B0-----:R-:W-:-:S05]  /*1440*/  IMAD.WIDE R56, R3, 0x2, R14 ;  /* 0x0000000203387825 */ /* 0x001fca00078e020e */
[----:B----4-:R-:W-:Y:S04]  /*1450*/  STS.U16 [R7+0x1100], R76 ;  /* 0x0011004c07007388 */ /* 0x010fe80000000400 */
[----:B---3--:R-:W-:Y:S04]  /*1460*/  STS.U16 [R7+0x1200], R78 ;  /* 0x0012004e07007388 */ /* 0x008fe80000000400 */
[----:B------:R-:W-:Y:S04]  /*1470*/  STS.U16 [R7+0x1300], R80 ;  /* 0x0013005007007388 */ /* 0x000fe80000000400 */
[----:B------:R-:W-:Y:S04]  /*1480*/  STS.U16 [R7+0x1400], R82 ;  /* 0x0014005207007388 */ /* 0x000fe80000000400 */
[----:B------:R-:W-:Y:S04]  /*1490*/  STS.U16 [R7+0x1500], R84 ;  /* 0x0015005407007388 */ /* 0x000fe80000000400 */
[----:B------:R0:W-:Y:S04]  /*14a0*/  STS.U16 [R7+0x1600], R66 ;  /* 0x0016004207007388 */ /* 0x0001e80000000400 */
[----:B-----5:R-:W-:Y:S04]  /*14b0*/  STS.U16 [R7+0x1800], R86 ;  /* 0x0018005607007388 */ /* 0x020fe80000000400 */
[----:B------:R1:W-:Y:S04]  /*14c0*/  STS.U16 [R7+0x1900], R68 ;  /* 0x0019004407007388 */ /* 0x0003e80000000400 */
[----:B------:R-:W-:Y:S04]  /*14d0*/  STS.U16 [R7+0x1a00], R70 ;  /* 0x001a004607007388 */ /* 0x000fe80000000400 */
[----:B------:R-:W-:Y:S04]  /*14e0*/  STS.U16 [R7+0x1b00], R72 ;  /* 0x001b004807007388 */ /* 0x000fe80000000400 */
[----:B------:R-:W-:Y:S04]  /*14f0*/  STS.U16 [R7+0x1c00], R88 ;  /* 0x001c005807007388 */ /* 0x000fe80000000400 */
[----:B------:R3:W-:Y:S04]  /*1500*/  STS.U16 [R7+0x1d00], R60 ;  /* 0x001d003c07007388 */ /* 0x0007e80000000400 */
[----:B------:R-:W-:Y:S04]  /*1510*/  STS.U16 [R7+0x1e00], R90 ;  /* 0x001e005a07007388 */ /* 0x000fe80000000400 */
[----:B------:R-:W-:Y:S01]  /*1520*/  STS.U16 [R7+0x1f00], R92 ;  /* 0x001f005c07007388 */ /* 0x000fe20000000400 */
[----:B------:R-:W-:-:S04]  /*1530*/  IMAD.WIDE R62, R3, 0x2, R192 ;  /* 0x00000002033e7825 */ /* 0x000fc800078e02c0 */
[----:B------:R-:W-:-:S04]  /*1540*/  IMAD.WIDE R58, R3, 0x2, R38 ;  /* 0x00000002033a7825 */ /* 0x000fc800078e0226 */
[----:B------:R-:W-:-:S04]  /*1550*/  IMAD.WIDE R176, R3, 0x2, R184 ;  /* 0x0000000203b07825 */ /* 0x000fc800078e02b8 */
[----:B------:R-:W-:-:S04]  /*1560*/  IMAD.WIDE R64, R3, 0x2, R16 ;  /* 0x0000000203407825 */ /* 0x000fc800078e0210 */
[----:B0-----:R-:W-:-:S04]  /*1570*/  IMAD.WIDE R66, R3, 0x2, R18 ;  /* 0x0000000203427825 */ /* 0x001fc800078e0212 */
[----:B-1----:R-:W-:-:S04]  /*1580*/  IMAD.WIDE R68, R3, 0x2, R20 ;  /* 0x0000000203447825 */ /* 0x002fc800078e0214 */
[C---:B---3--:R-:W-:Y:S01]  /*1590*/  IMAD.WIDE R60, R3.reuse, 0x2, R186 ;  /* 0x00000002033c7825 */ /* 0x048fe200078e02ba */
[----:B--2---:R-:W-:Y:S04]  /*15a0*/  STS.U16 [R7+0x1000], R74 ;  /* 0x0010004a07007388 */ /* 0x004fe80000000400 */
[----:B------:R0:W-:Y:S04]  /*15b0*/  STS.U16 [R7+0x1700], R12 ;  /* 0x0017000c07007388 */ /* 0x0001e80000000400 */
[----:B------:R-:W-:Y:S06]  /*15c0*/  BAR.SYNC.DEFER_BLOCKING 0x0 ;  /* 0x0000000000007b1d */ /* 0x000fec0000010000 */
[----:B------:R1:W2:Y:S04]  /*15d0*/  LDG.E.U16 R161, [R56.64] ;  /* 0x0000000438a17981 */ /* 0x0002a8000c1e1500 */
[----:B------:R3:W4:Y:S04]  /*15e0*/  LDG.E.U16 R160, [R62.64] ;  /* 0x000000043ea07981 */ /* 0x000728000c1e1500 */
[----:B------:R5:W4:Y:S04]  /*15f0*/  LDG.E.U16 R169, [R58.64] ;  /* 0x000000043aa97981 */ /* 0x000b28000c1e1500 */
[----:B------:R3:W4:Y:S04]  /*1600*/  LDG.E.U16 R168, [R64.64] ;  /* 0x0000000440a87981 */ /* 0x000728000c1e1500 */
[----:B------:R-:W4:Y:S01]  /*1610*/  LDG.E.U16 R176, [R176.64] ;  /* 0x00000004b0b07981 */ /* 0x000f22000c1e1500 */
[----:B-1----:R-:W-:-:S03]  /*1620*/  IMAD.WIDE R56, R3, 0x2, R32 ;  /* 0x0000000203387825 */ /* 0x002fc600078e0220 */
[----:B0-----:R0:W4:Y:S04]  /*1630*/  LDG.E.U16 R12, [R66.64] ;  /* 0x00000004420c7981 */ /* 0x001128000c1e1500 */
[----:B------:R5:W4:Y:S04]  /*1640*/  LDG.E.U16 R13, [R56.64] ;  /* 0x00000004380d7981 */ /* 0x000b28000c1e1500 */
[----:B------:R1:W4:Y:S04]  /*1650*/  LDG.E.U16 R209, [R68.64] ;  /* 0x0000000444d17981 */ /* 0x000328000c1e1500 */
[----:B------:R3:W4:Y:S01]  /*1660*/  LDG.E.U16 R210, [R60.64] ;  /* 0x000000043cd27981 */ /* 0x000722000c1e1500 */
[----:B------:R-:W-:-:S03]  /*1670*/  IMAD.WIDE R70, R3, 0x2, R22 ;  /* 0x0000000203467825 */ /* 0x000fc600078e0216 */
[----:B------:R-:W-:Y:S01]  /*1680*/  LDSM.16.MT88.4 R116, [R202] ;  /* 0x00000000ca74783b */ /* 0x000fe20000004200 */
[----:B------:R-:W-:-:S03]  /*1690*/  IMAD.WIDE R212, R3, 0x2, R28 ;  /* 0x0000000203d47825 */ /* 0x000fc600078e021c */
[----:B------:R1:W4:Y:S04]  /*16a0*/  LDG.E.U16 R211, [R70.64] ;  /* 0x0000000446d37981 */ /* 0x000328000c1e1500 */
[----:B------:R-:W4:Y:S04]  /*16b0*/  LDG.E.U16 R212, [R212.64] ;  /* 0x00000004d4d47981 */ /* 0x000f28000c1e1500 */
[----:B------:R-:W5:Y:S04]  /*16c0*/  LDSM.16.M88.4 R124, [R4+0x1000] ;  /* 0x00100000047c783b */ /* 0x000f680000000200 */
[----:B------:R-:W0:Y:S04]  /*16d0*/  LDSM.16.MT88.4 R188, [R202+0x80] ;  /* 0x00008000cabc783b */ /* 0x000e280000004200 */
[----:B------:R-:W0:Y:S04]  /*16e0*/  LDSM.16.M88.4 R132, [R4+0x1200] ;  /* 0x001200000484783b */ /* 0x000e280000000200 */
[----:B------:R-:W0:Y:S04]  /*16f0*/  LDSM.16.M88.4 R140, [R4+0x1400] ;  /* 0x00140000048c783b */ /* 0x000e280000000200 */
[----:B------:R-:W0:Y:S04]  /*1700*/  LDSM.16.M88.4 R148, [R4+0x1600] ;  /* 0x001600000494783b */ /* 0x000e280000000200 */
[----:B------:R-:W0:Y:S04]  /*1710*/  LDSM.16.M88.4 R156, [R4+0x1800] ;  /* 0x00180000049c783b */ /* 0x000e280000000200 */
[----:B------:R-:W0:Y:S04]  /*1720*/  LDSM.16.M88.4 R164, [R4+0x1a00] ;  /* 0x001a000004a4783b */ /* 0x000e280000000200 */
[----:B------:R-:W0:Y:S04]  /*1730*/  LDSM.16.M88.4 R172, [R4+0x1c00] ;  /* 0x001c000004ac783b */ /* 0x000e280000000200 */
[----:B------:R-:W1:Y:S01]  /*1740*/  LDSM.16.M88.4 R180, [R4+0x1e00] ;  /* 0x001e000004b4783b */ /* 0x000e620000000200 */
[----:B------:R-:W-:-:S04]  /*1750*/  IMAD.WIDE R214, R3, 0x2, R24 ;  /* 0x0000000203d67825 */ /* 0x000fc800078e0218 */
[C---:B------:R-:W-:Y:S02]  /*1760*/  IMAD.WIDE R136, R3.reuse, 0x2, R34 ;  /* 0x0000000203887825 */ /* 0x040fe400078e0222 */
[----:B------:R3:W4:Y:S02]  /*1770*/  LDG.E.U16 R214, [R214.64] ;  /* 0x00000004d6d67981 */ /* 0x000724000c1e1500 */
[C---:B------:R-:W-:Y:S02]  /*1780*/  IMAD.WIDE R144, R3.reuse, 0x2, R36 ;  /* 0x0000000203907825 */ /* 0x040fe400078e0224 */
[----:B------:R0:W4:Y:S02]  /*1790*/  LDG.E.U16 R208, [R136.64] ;  /* 0x0000000488d07981 */ /* 0x000124000c1e1500 */
[C---:B------:R-:W-:Y:S02]  /*17a0*/  IMAD.WIDE R154, R3.reuse, 0x2, R26 ;  /* 0x00000002039a7825 */ /* 0x040fe400078e021a */
[----:B------:R0:W4:Y:S02]  /*17b0*/  LDG.E.U16 R207, [R144.64] ;  /* 0x0000000490cf7981 */ /* 0x000124000c1e1500 */
[----:B------:R-:W-:-:S02]  /*17c0*/  IMAD.WIDE R152, R3, 0x2, R30 ;  /* 0x0000000203987825 */ /* 0x000fc400078e021e */
[----:B------:R0:W4:Y:S04]  /*17d0*/  LDG.E.U16 R217, [R154.64] ;  /* 0x000000049ad97981 */ /* 0x000128000c1e1500 */
[----:B---3--:R3:W4:Y:S04]  /*17e0*/  LDG.E.U16 R215, [R152.64] ;  /* 0x0000000498d77981 */ /* 0x008728000c1e1500 */
[----:B------:R-:W-:Y:S01]  /*17f0*/  BAR.SYNC.DEFER_BLOCKING 0x0 ;  /* 0x0000000000007b1d */ /* 0x000fe20000010000 */
[----:B-----5:R-:W-:Y:S01]  /*1800*/  HMMA.16816.F32.BF16 R56, R116, R124, RZ ;  /* 0x0000007c7438723c */ /* 0x020fe200000418ff */
[----:B------:R-:W-:-:S07]  /*1810*/  LOP3.LUT R170, R0, 0x10, RZ, 0x3c, !PT ;  /* 0x0000001000aa7812 */ /* 0x000fce00078e3cff */
[----:B0-----:R-:W-:Y:S01]  /*1820*/  HMMA.16816.F32.BF16 R120, R188, R124, RZ ;  /* 0x0000007cbc78723c */ /* 0x001fe200000418ff */
[----:B------:R-:W-:-:S07]  /*1830*/  LOP3.LUT R216, R0, 0x20, RZ, 0x3c, !PT ;  /* 0x0000002000d87812 */ /* 0x000fce00078e3cff */
[C---:B------:R-:W-:Y:S08]  /*1840*/  HMMA.16816.F32.BF16 R60, R116.reuse, R126, RZ ;  /* 0x0000007e743c723c */ /* 0x040ff000000418ff */
[C---:B------:R-:W-:Y:S08]  /*1850*/  HMMA.16816.F32.BF16 R64, R116.reuse, R132, RZ ;  /* 0x000000847440723c */ /* 0x040ff000000418ff */
[C---:B-1----:R-:W-:Y:S08]  /*1860*/  HMMA.16816.F32.BF16 R68, R116.reuse, R134, RZ ;  /* 0x000000867444723c */ /* 0x042ff000000418ff */
[C---:B------:R-:W-:Y:S08]  /*1870*/  HMMA.16816.F32.BF16 R72, R116.reuse, R140, RZ ;  /* 0x0000008c7448723c */ /* 0x040ff000000418ff */
        /* <DEDUP_REMOVED lines=9> */
[----:B------:R-:W-:Y:S01]  /*1910*/  HMMA.16816.F32.BF16 R112, R116, R180, RZ ;  /* 0x000000b47470723c */ /* 0x000fe200000418ff */
[----:B------:R-:W-:-:S07]  /*1920*/  LOP3.LUT R219, R0, 0x30, RZ, 0x3c, !PT ;  /* 0x0000003000db7812 */ /* 0x000fce00078e3cff */
[----:B------:R-:W-:Y:S08]  /*1930*/  HMMA.16816.F32.BF16 R116, R116, R182, RZ ;  /* 0x000000b67474723c */ /* 0x000ff000000418ff */
[C---:B------:R-:W-:Y:S08]  /*1940*/  HMMA.16816.F32.BF16 R128, R188.reuse, R132, RZ ;  /* 0x00000084bc80723c */ /* 0x040ff000000418ff */
[C---:B------:R-:W-:Y:S08]  /*1950*/  HMMA.16816.F32.BF16 R136, R188.reuse, R140, RZ ;  /* 0x0000008cbc88723c */ /* 0x040ff000000418ff */
[C---:B------:R-:W-:Y:S08]  /*1960*/  HMMA.16816.F32.BF16 R144, R188.reuse, R148, RZ ;  /* 0x00000094bc90723c */ /* 0x040ff000000418ff */
[C---:B---3--:R-:W-:Y:S08]  /*1970*/  HMMA.16816.F32.BF16 R152, R188.reuse, R156, RZ ;  /* 0x0000009cbc98723c */ /* 0x048ff000000418ff */
[C---:B------:R-:W-:Y:S08]  /*1980*/  HMMA.16816.F32.BF16 R124, R188.reuse, R126, RZ ;  /* 0x0000007ebc7c723c */ /* 0x040ff000000418ff */
[C---:B------:R-:W-:Y:S08]  /*1990*/  HMMA.16816.F32.BF16 R132, R188.reuse, R134, RZ ;  /* 0x00000086bc84723c */ /* 0x040ff000000418ff */
[C---:B------:R-:W-:Y:S01]  /*19a0*/  HMMA.16816.F32.BF16 R140, R188.reuse, R142, RZ ;  /* 0x0000008ebc8c723c */ /* 0x040fe200000418ff */
[----:B--2---:R-:W-:Y:S04]  /*19b0*/  STS.U16 [R0+0x1000], R161 ;  /* 0x001000a100007388 */ /* 0x004fe80000000400 */
[----:B----4-:R0:W-:Y:S04]  /*19c0*/  STS.U16 [R0+0x1800], R160 ;  /* 0x001800a000007388 */ /* 0x0101e80000000400 */
[----:B------:R-:W-:Y:S01]  /*19d0*/  STS.U16 [R170+0x1100], R169 ;  /* 0x001100a9aa007388 */ /* 0x000fe20000000400 */
[C---:B------:R-:W-:Y:S03]  /*19e0*/  HMMA.16816.F32.BF16 R148, R188.reuse, R150, RZ ;  /* 0x00000096bc94723c */ /* 0x040fe600000418ff */
[----:B------:R1:W-:Y:S04]  /*19f0*/  STS.U16 [R170+0x1900], R168 ;  /* 0x001900a8aa007388 */ /* 0x0003e80000000400 */
[----:B------:R2:W-:Y:S01]  /*1a00*/  STS.U16 [R216+0x1200], R176 ;  /* 0x001200b0d8007388 */ /* 0x0005e20000000400 */
[C---:B0-----:R-:W-:Y:S08]  /*1a10*/  HMMA.16816.F32.BF16 R160, R188.reuse, R164, RZ ;  /* 0x000000a4bca0723c */ /* 0x041ff000000418ff */
[C---:B-1----:R-:W-:Y:S08]  /*1a20*/  HMMA.16816.F32.BF16 R168, R188.reuse, R172, RZ ;  /* 0x000000acbca8723c */ /* 0x042ff000000418ff */
[C---:B--2---:R-:W-:Y:S01]  /*1a30*/  HMMA.16816.F32.BF16 R176, R188.reuse, R180, RZ ;  /* 0x000000b4bcb0723c */ /* 0x044fe200000418ff */
[----:B------:R0:W-:Y:S07]  /*1a40*/  STS.U16 [R216+0x1a00], R12 ;  /* 0x001a000cd8007388 */ /* 0x0001ee0000000400 */
[C---:B------:R-:W-:Y:S08]  /*1a50*/  HMMA.16816.F32.BF16 R156, R188.reuse, R158, RZ ;  /* 0x0000009ebc9c723c */ /* 0x040ff000000418ff */
[C---:B------:R-:W-:Y:S08]  /*1a60*/  HMMA.16816.F32.BF16 R164, R188.reuse, R166, RZ ;  /* 0x000000a6bca4723c */ /* 0x040ff000000418ff */
[C---:B------:R-:W-:Y:S08]  /*1a70*/  HMMA.16816.F32.BF16 R172, R188.reuse, R174, RZ ;  /* 0x000000aebcac723c */ /* 0x040ff000000418ff */
[----:B------:R-:W-:Y:S07]  /*1a80*/  HMMA.16816.F32.BF16 R180, R188, R182, RZ ;  /* 0x000000b6bcb4723c */ /* 0x000fee00000418ff */
[----:B------:R-:W-:-:S02]  /*1a90*/  FMUL R188, R56, c[0x0][0x188] ;  /* 0x0000620038bc7a20 */ /* 0x000fc40000400000 */
[----:B------:R-:W-:Y:S02]  /*1aa0*/  FMUL R189, R57, c[0x0][0x188] ;  /* 0x0000620039bd7a20 */ /* 0x000fe40000400000 */
[----:B------:R-:W-:-:S03]  /*1ab0*/  FMUL R190, R59, c[0x0][0x188] ;  /* 0x000062003bbe7a20 */ /* 0x000fc60000400000 */
[----:B------:R-:W-:Y:S01]  /*1ac0*/  FMNMX R188, R188, R189, !PT ;  /* 0x000000bdbcbc7209 */ /* 0x000fe20007800000 */
[----:B------:R-:W-:Y:S02]  /*1ad0*/  FMUL R189, R58, c[0x0][0x188] ;  /* 0x000062003abd7a20 */ /* 0x000fe40000400000 */
[----:B0-----:R-:W-:Y:S02]  /*1ae0*/  FMUL R12, R120, c[0x0][0x188] ;  /* 0x00006200780c7a20 */ /* 0x001fe40000400000 */
[----:B------:R-:W-:Y:S01]  /*1af0*/  FMUL R191, R121, c[0x0][0x188] ;  /* 0x0000620079bf7a20 */ /* 0x000fe20000400000 */
[----:B------:R0:W-:Y:S01]  /*1b00*/  STS.U16 [R219+0x1300], R13 ;  /* 0x0013000ddb007388 */ /* 0x0001e20000000400 */
[----:B------:R-:W-:Y:S02]  /*1b10*/  LOP3.LUT R218, R0, 0x40, RZ, 0x3c, !PT ;  /* 0x0000004000da7812 */ /* 0x000fe400078e3cff */
[----:B0-----:R-:W-:Y:S02]  /*1b20*/  FMNMX R13, R189, R190, !PT ;  /* 0x000000bebd0d7209 */ /* 0x001fe40007800000 */
[----:B------:R-:W-:Y:S01]  /*1b30*/  FMNMX R189, R12, R191, !PT ;  /* 0x000000bf0cbd7209 */ /* 0x000fe20007800000 */
[----:B------:R-:W-:-:S02]  /*1b40*/  FMUL R191, R60, c[0x0][0x188] ;  /* 0x000062003cbf7a20 */ /* 0x000fc40000400000 */
[----:B------:R-:W-:Y:S01]  /*1b50*/  FMUL R190, R62, c[0x0][0x188] ;  /* 0x000062003ebe7a20 */ /* 0x000fe20000400000 */
[----:B------:R0:W-:Y:S01]  /*1b60*/  STS.U16 [R219+0x1b00], R209 ;  /* 0x001b00d1db007388 */ /* 0x0001e20000000400 */
[----:B------:R-:W-:Y:S01]  /*1b70*/  FMUL R12, R122, c[0x0][0x188] ;  /* 0x000062007a0c7a20 */ /* 0x000fe20000400000 */
[----:B------:R-:W-:Y:S01]  /*1b80*/  FMNMX R188, R191, R188, !PT ;  /* 0x000000bcbfbc7209 */ /* 0x000fe20007800000 */
[----:B------:R-:W-:Y:S01]  /*1b90*/  FMUL R191, R61, c[0x0][0x188] ;  /* 0x000062003dbf7a20 */ /* 0x000fe20000400000 */
[----:B------:R-:W-:Y:S01]  /*1ba0*/  FMNMX R13, R190, R13, !PT ;  /* 0x0000000dbe0d7209 */ /* 0x000fe20007800000 */
[----:B------:R-:W-:Y:S01]  /*1bb0*/  FMUL R190, R63, c[0x0][0x188] ;  /* 0x000062003fbe7a20 */ /* 0x000fe20000400000 */
[----:B------:R1:W-:Y:S01]  /*1bc0*/  STS.U16 [R218+0x1400], R210 ;  /* 0x001400d2da007388 */ /* 0x0003e20000000400 */
[----:B0-----:R-:W-:Y:S01]  /*1bd0*/  FMUL R209, R123, c[0x0][0x188] ;  /* 0x000062007bd17a20 */ /* 0x001fe20000400000 */
[----:B------:R-:W-:Y:S01]  /*1be0*/  FMNMX R188, R191, R188, !PT ;  /* 0x000000bcbfbc7209 */ /* 0x000fe20007800000 */
[----:B------:R-:W-:Y:S01]  /*1bf0*/  FMUL R191, R64, c[0x0][0x188] ;  /* 0x0000620040bf7a20 */ /* 0x000fe20000400000 */
[----:B------:R-:W-:-:S02]  /*1c00*/  FMNMX R13, R190, R13, !PT ;  /* 0x0000000dbe0d7209 */ /* 0x000fc40007800000 */
[----:B------:R-:W-:Y:S01]  /*1c10*/  FMNMX R12, R12, R209, !PT ;  /* 0x000000d10c0c7209 */ /* 0x000fe20007800000 */
[----:B-1----:R-:W-:Y:S02]  /*1c20*/  FMUL R210, R124, c[0x0][0x188] ;  /* 0x000062007cd27a20 */ /* 0x002fe40000400000 */
[----:B------:R-:W-:Y:S02]  /*1c30*/  FMUL R209, R126, c[0x0][0x188] ;  /* 0x000062007ed17a20 */ /* 0x000fe40000400000 */
[----:B------:R-:W-:Y:S01]  /*1c40*/  FMUL R190, R66, c[0x0][0x188] ;  /* 0x0000620042be7a20 */ /* 0x000fe20000400000 */
[----:B------:R-:W-:Y:S01]  /*1c50*/  FMNMX R189, R210, R189, !PT ;  /* 0x000000bdd2bd7209 */ /* 0x000fe20007800000 */
        /* <DEDUP_REMOVED lines=139> */
[----:B------:R-:W-:-:S02]  /*2510*/  FMNMX R188, R191, R188, !PT ;  /* 0x000000bcbfbc7209 */ /* 0x000fc40007800000 */
[----:B------:R-:W-:Y:S01]  /*2520*/  FMNMX R191, R190, R13, !PT ;  /* 0x0000000dbebf7209 */ /* 0x000fe20007800000 */
[----:B------:R-:W-:Y:S01]  /*2530*/  FMUL R13, R100, c[0x0][0x188] ;  /* 0x00006200640d7a20 */ /* 0x000fe20000400000 */
[----:B------:R-:W-:Y:S01]  /*2540*/  FMNMX R189, R210, R189, !PT ;  /* 0x000000bdd2bd7209 */ /* 0x000fe20007800000 */
[----:B------:R-:W-:Y:S01]  /*2550*/  FMUL R190, R102, c[0x0][0x188] ;  /* 0x0000620066be7a20 */ /* 0x000fe20000400000 */
[----:B------:R-:W-:Y:S01]  /*2560*/  FMNMX R12, R209, R12, !PT ;  /* 0x0000000cd10c7209 */ /* 0x000fe20007800000 */
[----:B------:R-:W-:Y:S01]  /*2570*/  FMUL R210, R161, c[0x0][0x188] ;  /* 0x00006200a1d27a20 */ /* 0x000fe20000400000 */
[----:B------:R-:W-:Y:S02]  /*2580*/  FMNMX R209, R13, R188, !PT ;  /* 0x000000bc0dd17209 */ /* 0x000fe40007800000 */
[----:B------:R-:W-:Y:S01]  /*2590*/  FMNMX R13, R190, R191, !PT ;  /* 0x000000bfbe0d7209 */ /* 0x000fe20007800000 */
[----:B------:R-:W-:Y:S01]  /*25a0*/  FMUL R190, R164, c[0x0][0x188] ;  /* 0x00006200a4be7a20 */ /* 0x000fe20000400000 */
[----:B------:R-:W-:Y:S01]  /*25b0*/  FMNMX R189, R210, R189, !PT ;  /* 0x000000bdd2bd7209 */ /* 0x000fe20007800000 */
[----:B------:R-:W-:-:S03]  /*25c0*/  FMUL R188, R101, c[0x0][0x188] ;  /* 0x0000620065bc7a20 */ /* 0x000fc60000400000 */
        /* <DEDUP_REMOVED lines=36> */
[----:B------:R-:W-:Y:S02]  /*2810*/  FMNMX R189, R189, R188, !PT ;  /* 0x000000bcbdbd7209 */ /* 0x000fe40007800000 */
[----:B------:R-:W-:Y:S02]  /*2820*/  FMNMX R188, R190, R191, !PT ;  /* 0x000000bfbebc7209 */ /* 0x000fe40007800000 */
[----:B------:R-:W0:Y:S01]  /*2830*/  SHFL.BFLY PT, R190, R13, 0x2, 0x1f ;  /* 0x0c401f000dbe7f89 */ /* 0x000e2200000e0000 */
[----:B------:R-:W-:Y:S01]  /*2840*/  LOP3.LUT R216, R0, 0x50, RZ, 0x3c, !PT ;  /* 0x0000005000d87812 */ /* 0x000fe200078e3cff */
[----:B------:R-:W-:Y:S02]  /*2850*/  FMUL R191, R163, c[0x0][0x188] ;  /* 0x00006200a3bf7a20 */ /* 0x000fe40000400000 */
[----:B------:R-:W-:Y:S01]  /*2860*/  FMUL R210, R114, c[0x0][0x188] ;  /* 0x0000620072d27a20 */ /* 0x000fe20000400000 */
[----:B------:R-:W-:Y:S04]  /*2870*/  STS.U16 [R218+0x1c00], R211 ;  /* 0x001c00d3da007388 */ /* 0x000fe80000000400 */
[----:B------:R1:W-:Y:S02]  /*2880*/  STS.U16 [R216+0x1500], R212 ;  /* 0x001500d4d8007388 */ /* 0x0003e40000000400 */
[----:B-1----:R-:W-:-:S02]  /*2890*/  FMNMX R212, R191, R12, !PT ;  /* 0x0000000cbfd47209 */ /* 0x002fc40007800000 */
[----:B------:R-:W-:Y:S01]  /*28a0*/  FMNMX R191, R210, R189, !PT ;  /* 0x000000bdd2bf7209 */ /* 0x000fe20007800000 */
[----:B------:R-:W-:Y:S02]  /*28b0*/  FMUL R189, R166, c[0x0][0x188] ;  /* 0x00006200a6bd7a20 */ /* 0x000fe40000400000 */
[----:B------:R-:W-:-:S03]  /*28c0*/  FMUL R12, R115, c[0x0][0x188] ;  /* 0x00006200730c7a20 */ /* 0x000fc60000400000 */
[----:B------:R-:W-:Y:S01]  /*28d0*/  FMNMX R209, R189, R212, !PT ;  /* 0x000000d4bdd17209 */ /* 0x000fe20007800000 */
[----:B------:R-:W-:Y:S01]  /*28e0*/  FMUL R189, R118, c[0x0][0x188] ;  /* 0x0000620076bd7a20 */ /* 0x000fe20000400000 */
[----:B------:R-:W-:Y:S02]  /*28f0*/  FMNMX R210, R12, R191, !PT ;  /* 0x000000bf0cd27209 */ /* 0x000fe40007800000 */
[----:B0-----:R-:W-:Y:S02]  /*2900*/  FMNMX R190, R13, R190, !PT ;  /* 0x000000be0dbe7209 */ /* 0x001fe40007800000 */
[----:B------:R-:W-:Y:S01]  /*2910*/  FMNMX R210, R189, R210, !PT ;  /* 0x000000d2bdd27209 */ /* 0x000fe20007800000 */
[----:B------:R-:W-:Y:S02]  /*2920*/  FMUL R189, R176, c[0x0][0x188] ;  /* 0x00006200b0bd7a20 */ /* 0x000fe40000400000 */
[----:B------:R-:W-:Y:S02]  /*2930*/  FMUL R13, R119, c[0x0][0x188] ;  /* 0x00006200770d7a20 */ /* 0x000fe40000400000 */
[----:B------:R-:W-:Y:S01]  /*2940*/  FMUL R12, R167, c[0x0][0x188] ;  /* 0x00006200a70c7a20 */ /* 0x000fe20000400000 */
[----:B------:R-:W-:-:S02]  /*2950*/  FMNMX R189, R189, R188, !PT ;  /* 0x000000bcbdbd7209 */ /* 0x000fc40007800000 */
[----:B------:R-:W-:Y:S01]  /*2960*/  FMNMX R188, R13, R210, !PT ;  /* 0x000000d20dbc7209 */ /* 0x000fe20007800000 */
[----:B------:R-:W-:Y:S01]  /*2970*/  FMUL R191, R170, c[0x0][0x188] ;  /* 0x00006200aabf7a20 */ /* 0x000fe20000400000 */
[----:B------:R-:W0:Y:S01]  /*2980*/  SHFL.BFLY PT, R13, R190, 0x1, 0x1f ;  /* 0x0c201f00be0d7f89 */ /* 0x000e2200000e0000 */
[----:B------:R-:W-:Y:S01]  /*2990*/  FMNMX R12, R12, R209, !PT ;  /* 0x000000d10c0c7209 */ /* 0x000fe20007800000 */
[----:B------:R-:W-:-:S03]  /*29a0*/  FMUL R210, R177, c[0x0][0x188] ;  /* 0x00006200b1d27a20 */ /* 0x000fc60000400000 */
[----:B------:R-:W-:Y:S02]  /*29b0*/  FMNMX R212, R191, R12, !PT ;  /* 0x0000000cbfd47209 */ /* 0x000fe40007800000 */
[----:B------:R-:W-:Y:S02]  /*29c0*/  FMNMX R12, R210, R189, !PT ;  /* 0x000000bdd20c7209 */ /* 0x000fe40007800000 */
[----:B------:R-:W1:Y:S01]  /*29d0*/  SHFL.BFLY PT, R189, R188, 0x2, 0x1f ;  /* 0x0c401f00bcbd7f89 */ /* 0x000e6200000e0000 */
[----:B------:R-:W-:-:S05]  /*29e0*/  FMUL R191, R171, c[0x0][0x188] ;  /* 0x00006200abbf7a20 */ /* 0x000fca0000400000 */
[----:B------:R-:W-:Y:S01]  /*29f0*/  FMNMX R212, R191, R212, !PT ;  /* 0x000000d4bfd47209 */ /* 0x000fe20007800000 */
[----:B------:R-:W-:-:S05]  /*2a00*/  FMUL R191, R174, c[0x0][0x188] ;  /* 0x00006200aebf7a20 */ /* 0x000fca0000400000 */
[----:B------:R-:W-:Y:S02]  /*2a10*/  FMNMX R209, R191, R212, !PT ;  /* 0x000000d4bfd17209 */ /* 0x000fe40007800000 */
[----:B0-----:R-:W-:Y:S01]  /*2a20*/  FMNMX R191, R190, R13, !PT ;  /* 0x0000000dbebf7209 */ /* 0x001fe20007800000 */
[----:B------:R-:W-:Y:S02]  /*2a30*/  FMUL R190, R175, c[0x0][0x188] ;  /* 0x00006200afbe7a20 */ /* 0x000fe40000400000 */
[----:B------:R-:W-:-:S03]  /*2a40*/  FMUL R13, R180, c[0x0][0x188] ;  /* 0x00006200b40d7a20 */ /* 0x000fc60000400000 */
[----:B------:R-:W-:Y:S02]  /*2a50*/  FMNMX R190, R190, R209, !PT ;  /* 0x000000d1bebe7209 */ /* 0x000fe40007800000 */
[----:B------:R-:W-:Y:S02]  /*2a60*/  FMNMX R209, R13, R12, !PT ;  /* 0x0000000c0dd17209 */ /* 0x000fe40007800000 */
[----:B-1----:R-:W-:Y:S01]  /*2a70*/  FMNMX R13, R188, R189, !PT ;  /* 0x000000bdbc0d7209 */ /* 0x002fe20007800000 */
[----:B------:R-:W-:Y:S02]  /*2a80*/  FMUL R188, R181, c[0x0][0x188] ;  /* 0x00006200b5bc7a20 */ /* 0x000fe40000400000 */
[----:B------:R-:W-:-:S03]  /*2a90*/  FMUL R189, R178, c[0x0][0x188] ;  /* 0x00006200b2bd7a20 */ /* 0x000fc60000400000 */
[----:B------:R-:W-:Y:S02]  /*2aa0*/  FMNMX R188, R188, R209, !PT ;  /* 0x000000d1bcbc7209 */ /* 0x000fe40007800000 */
[----:B------:R-:W-:Y:S02]  /*2ab0*/  FMNMX R12, R191, R206, !PT ;  /* 0x000000cebf0c7209 */ /* 0x000fe40007800000 */
[----:B------:R-:W-:Y:S02]  /*2ac0*/  FMNMX R191, R189, R190, !PT ;  /* 0x000000bebdbf7209 */ /* 0x000fe40007800000 */
[----:B------:R-:W0:Y:S01]  /*2ad0*/  SHFL.BFLY PT, R189, R188, 0x2, 0x1f ;  /* 0x0c401f00bcbd7f89 */ /* 0x000e2200000e0000 */
[----:B------:R-:W-:Y:S02]  /*2ae0*/  FFMA R209, R56, c[0x0][0x188], -R12 ;  /* 0x0000620038d17a23 */ /* 0x000fe4000000080c */
[----:B------:R-:W-:-:S05]  /*2af0*/  FMUL R56, R179, c[0x0][0x188] ;  /* 0x00006200b3387a20 */ /* 0x000fca0000400000 */
[----:B------:R-:W-:Y:S01]  /*2b00*/  FMNMX R56, R56, R191, !PT ;  /* 0x000000bf38387209 */ /* 0x000fe20007800000 */
[----:B------:R-:W-:Y:S02]  /*2b10*/  FFMA R191, R57, c[0x0][0x188], -R12 ;  /* 0x0000620039bf7a23 */ /* 0x000fe4000000080c */
[----:B------:R-:W-:-:S05]  /*2b20*/  FMUL R57, R182, c[0x0][0x188] ;  /* 0x00006200b6397a20 */ /* 0x000fca0000400000 */
[----:B------:R-:W-:Y:S01]  /*2b30*/  FMNMX R56, R57, R56, !PT ;  /* 0x0000003839387209 */ /* 0x000fe20007800000 */
[----:B------:R-:W-:Y:S02]  /*2b40*/  FMUL R57, R183, c[0x0][0x188] ;  /* 0x00006200b7397a20 */ /* 0x000fe40000400000 */
[--C-:B------:R-:W-:Y:S02]  /*2b50*/  FFMA R60, R60, c[0x0][0x188], -R12.reuse ;  /* 0x000062003c3c7a23 */ /* 0x100fe4000000080c */
[----:B------:R-:W-:Y:S01]  /*2b60*/  FFMA R61, R61, c[0x0][0x188], -R12 ;  /* 0x000062003d3d7a23 */ /* 0x000fe2000000080c */
[----:B------:R-:W-:Y:S02]  /*2b70*/  FMNMX R56, R57, R56, !PT ;  /* 0x0000003839387209 */ /* 0x000fe40007800000 */
[----:B0-----:R-:W-:Y:S01]  /*2b80*/  FMNMX R57, R188, R189, !PT ;  /* 0x000000bdbc397209 */ /* 0x001fe20007800000 */
[----:B------:R-:W0:Y:S01]  /*2b90*/  SHFL.BFLY PT, R190, R13, 0x1, 0x1f ;  /* 0x0c201f000dbe7f89 */ /* 0x000e2200000e0000 */
[----:B------:R-:W-:-:S02]  /*2ba0*/  FMUL R222, R60, 1.4426950216293334961 ;  /* 0x3fb8aa3b3cde7820 */ /* 0x000fc40000400000 */
[----:B------:R-:W-:Y:S01]  /*2bb0*/  FMUL R227, R61, 1.4426950216293334961 ;  /* 0x3fb8aa3b3de37820 */ /* 0x000fe20000400000 */
[----:B------:R-:W1:Y:S04]  /*2bc0*/  SHFL.BFLY PT, R60, R57, 0x1, 0x1f ;  /* 0x0c201f00393c7f89 */ /* 0x000e6800000e0000 */
[----:B------:R-:W2:Y:S01]  /*2bd0*/  SHFL.BFLY PT, R61, R56, 0x2, 0x1f ;  /* 0x0c401f00383d7f89 */ /* 0x000ea200000e0000 */
[----:B------:R-:W-:-:S04]  /*2be0*/  FADD R188, -R12, R206 ;  /* 0x000000ce0cbc7221 */ /* 0x000fc80000000100 */
[----:B------:R-:W-:Y:S01]  /*2bf0*/  FMUL R188, R188, 1.4426950216293334961 ;  /* 0x3fb8aa3bbcbc7820 */ /* 0x000fe20000400000 */
[----:B------:R-:W-:Y:S02]  /*2c00*/  LOP3.LUT R218, R0, 0x60, RZ, 0x3c, !PT ;  /* 0x0000006000da7812 */ /* 0x000fe400078e3cff */
[----:B0-----:R-:W-:Y:S02]  /*2c10*/  FMNMX R190, R13, R190, !PT ;  /* 0x000000be0dbe7209 */ /* 0x001fe40007800000 */
[----:B-1----:R-:W-:Y:S02]  /*2c20*/  FMNMX R57, R57, R60, !PT ;  /* 0x0000003c39397209 */ /* 0x002fe40007800000 */
[----:B------:R-:W-:Y:S02]  /*2c30*/  FMNMX R13, R190, R205, !PT ;  /* 0x000000cdbe0d7209 */ /* 0x000fe40007800000 */
[----:B--2---:R-:W-:Y:S01]  /*2c40*/  FMNMX R56, R56, R61, !PT ;  /* 0x0000003d38387209 */ /* 0x004fe20007800000 */
[----:B------:R0:W1:Y:S01]  /*2c50*/  MUFU.EX2 R190, R188 ;  /* 0x000000bc00be7308 */ /* 0x0000620000000800 */
[----:B------:R-:W-:Y:S01]  /*2c60*/  STS.U16 [R216+0x1d00], R214 ;  /* 0x001d00d6d8007388 */ /* 0x000fe20000000400 */
[----:B0-----:R-:W-:-:S03]  /*2c70*/  FMNMX R188, R57, R204, !PT ;  /* 0x000000cc39bc7209 */ /* 0x001fc60007800000 */
[----:B------:R-:W0:Y:S04]  /*2c80*/  SHFL.BFLY PT, R57, R56, 0x1, 0x1f ;  /* 0x0c201f0038397f89 */ /* 0x000e2800000e0000 */
[----:B------:R-:W-:Y:S04]  /*2c90*/  STS.U16 [R218+0x1600], R208 ;  /* 0x001600d0da007388 */ /* 0x000fe80000000400 */
[----:B------:R2:W-:Y:S04]  /*2ca0*/  STS.U16 [R218+0x1e00], R217 ;  /* 0x001e00d9da007388 */ /* 0x0005e80000000400 */
[----:B------:R-:W-:Y:S04]  /*2cb0*/  STS.U16 [R252+0x1700], R207 ;  /* 0x001700cffc007388 */ /* 0x000fe80000000400 */
[----:B------:R-:W-:Y:S01]  /*2cc0*/  STS.U16 [R252+0x1f00], R215 ;  /* 0x001f00d7fc007388 */ /* 0x000fe20000000400 */
[----:B------:R-:W-:-:S02]  /*2cd0*/  FFMA R124, R124, c[0x0][0x188], -R188 ;  /* 0x000062007c7c7a23 */ /* 0x000fc400000008bc */
[--C-:B------:R-:W-:Y:S02]  /*2ce0*/  FFMA R58, R58, c[0x0][0x188], -R13.reuse ;  /* 0x000062003a3a7a23 */ /* 0x100fe4000000080d */
[----:B------:R-:W-:Y:S02]  /*2cf0*/  FFMA R59, R59, c[0x0][0x188], -R13 ;  /* 0x000062003b3b7a23 */ /* 0x000fe4000000080d */
[----:B--2---:R-:W-:Y:S01]  /*2d00*/  FMUL R218, R124, 1.4426950216293334961 ;  /* 0x3fb8aa3b7cda7820 */ /* 0x004fe20000400000 */
[----:B0-----:R-:W-:Y:S01]  /*2d10*/  FMNMX R124, R56, R57, !PT ;  /* 0x00000039387c7209 */ /* 0x001fe20007800000 */
[----:B------:R-:W-:Y:S02]  /*2d20*/  FMUL R58, R58, 1.4426950216293334961 ;  /* 0x3fb8aa3b3a3a7820 */ /* 0x000fe40000400000 */
[----:B------:R-:W-:Y:S02]  /*2d30*/  FMUL R59, R59, 1.4426950216293334961 ;  /* 0x3fb8aa3b3b3b7820 */ /* 0x000fe40000400000 */
[----:B------:R-:W-:-:S02]  /*2d40*/  FFMA R125, R125, c[0x0][0x188], -R188 ;  /* 0x000062007d7d7a23 */ /* 0x000fc400000008bc */
[----:B------:R-:W-:Y:S01]  /*2d50*/  FADD R56, -R188, R204 ;  /* 0x000000ccbc387221 */ /* 0x000fe20000000100 */
[----:B------:R-:W-:Y:S01]  /*2d60*/  MUFU.EX2 R220, R58 ;  /* 0x0000003a00dc7308 */ /* 0x000fe20000000800 */
[----:B------:R-:W-:Y:S02]  /*2d70*/  FMUL R228, R125, 1.4426950216293334961 ;  /* 0x3fb8aa3b7de47820 */ /* 0x000fe40000400000 */
[----:B------:R-:W-:Y:S02]  /*2d80*/  FMUL R125, R56, 1.4426950216293334961 ;  /* 0x3fb8aa3b387d7820 */ /* 0x000fe40000400000 */
[----:B------:R-:W-:-:S03]  /*2d90*/  FADD R60, -R13, R205 ;  /* 0x000000cd0d3c7221 */ /* 0x000fc60000000100 */
[----:B------:R0:W-:Y:S01]  /*2da0*/  MUFU.EX2 R219, R59 ;  /* 0x0000003b00db7308 */ /* 0x0001e20000000800 */
[----:B------:R-:W-:Y:S01]  /*2db0*/  BAR.SYNC.DEFER_BLOCKING 0x0 ;  /* 0x0000000000007b1d */ /* 0x000fe20000010000 */
[----:B------:R-:W-:Y:S01]  /*2dc0*/  FMNMX R124, R124, R203, !PT ;  /* 0x000000cb7c7c7209 */ /* 0x000fe20007800000 */
[----:B------:R-:W-:Y:S02]  /*2dd0*/  FMUL R60, R60, 1.4426950216293334961 ;  /* 0x3fb8aa3b3c3c7820 */ /* 0x000fe40000400000 */
[--C-:B------:R-:W-:Y:S02]  /*2de0*/  FFMA R62, R62, c[0x0][0x188], -R13.reuse ;  /* 0x000062003e3e7a23 */ /* 0x100fe4000000080d */
[----:B------:R-:W-:Y:S01]  /*2df0*/  FFMA R126, R126, c[0x0][0x188], -R124 ;  /* 0x000062007e7e7a23 */ /* 0x000fe2000000087c */
[----:B------:R2:W-:Y:S01]  /*2e00*/  MUFU.EX2 R189, R60 ;  /* 0x0000003c00bd7308 */ /* 0x0005e20000000800 */
[----:B------:R-:W-:Y:S02]  /*2e10*/  FFMA R63, R63, c[0x0][0x188], -R13 ;  /* 0x000062003f3f7a23 */ /* 0x000fe4000000080d */
[----:B------:R-:W-:-:S02]  /*2e20*/  FFMA R120, R120, c[0x0][0x188], -R188 ;  /* 0x0000620078787a23 */ /* 0x000fc400000008bc */
[----:B------:R-:W-:Y:S02]  /*2e30*/  FFMA R121, R121, c[0x0][0x188], -R188 ;  /* 0x0000620079797a23 */ /* 0x000fe400000008bc */
[--C-:B------:R-:W-:Y:S01]  /*2e40*/  FFMA R122, R122, c[0x0][0x188], -R124.reuse ;  /* 0x000062007a7a7a23 */ /* 0x100fe2000000087c */
[----:B0-----:R-:W0:Y:S01]  /*2e50*/  LDSM.16.M88.4 R56, [R6+0x1000] ;  /* 0x001000000638783b */ /* 0x001e220000000200 */
[--C-:B------:R-:W-:Y:S02]  /*2e60*/  FFMA R123, R123, c[0x0][0x188], -R124.reuse ;  /* 0x000062007b7b7a23 */ /* 0x100fe4000000087c */
[----:B--2---:R-:W-:Y:S02]  /*2e70*/  FADD R60, -R124, R203 ;  /* 0x000000cb7c3c7221 */ /* 0x004fe40000000100 */
[----:B------:R-:W-:Y:S02]  /*2e80*/  FFMA R127, R127, c[0x0][0x188], -R124 ;  /* 0x000062007f7f7a23 */ /* 0x000fe4000000087c */
[----:B------:R-:W-:-:S02]  /*2e90*/  FMUL R209, R209, 1.4426950216293334961 ;  /* 0x3fb8aa3bd1d17820 */ /* 0x000fc40000400000 */
[----:B------:R-:W-:Y:S02]  /*2ea0*/  FMUL R208, R126, 1.4426950216293334961 ;  /* 0x3fb8aa3b7ed07820 */ /* 0x000fe40000400000 */
[----:B------:R-:W-:Y:S02]  /*2eb0*/  FMUL R191, R191, 1.4426950216293334961 ;  /* 0x3fb8aa3bbfbf7820 */ /* 0x000fe40000400000 */
[----:B------:R-:W-:Y:S02]  /*2ec0*/  FMUL R62, R62, 1.4426950216293334961 ;  /* 0x3fb8aa3b3e3e7820 */ /* 0x000fe40000400000 */
[----:B------:R-:W-:Y:S02]  /*2ed0*/  FMUL R63, R63, 1.4426950216293334961 ;  /* 0x3fb8aa3b3f3f7820 */ /* 0x000fe40000400000 */
[----:B------:R-:W-:Y:S02]  /*2ee0*/  FMUL R120, R120, 1.4426950216293334961 ;  /* 0x3fb8aa3b78787820 */ /* 0x000fe40000400000 */
[----:B------:R-:W-:-:S02]  /*2ef0*/  FMUL R121, R121, 1.4426950216293334961 ;  /* 0x3fb8aa3b79797820 */ /* 0x000fc40000400000 */
[----:B------:R-:W-:Y:S02]  /*2f00*/  FMUL R122, R122, 1.4426950216293334961 ;  /* 0x3fb8aa3b7a7a7820 */ /* 0x000fe40000400000 */
[----:B------:R-:W-:Y:S02]  /*2f10*/  FMUL R123, R123, 1.4426950216293334961 ;  /* 0x3fb8aa3b7b7b7820 */ /* 0x000fe40000400000 */
[----:B------:R-:W-:Y:S02]  /*2f20*/  FMUL R60, R60, 1.4426950216293334961 ;  /* 0x3fb8aa3b3c3c7820 */ /* 0x000fe40000400000 */
[----:B------:R-:W-:Y:S01]  /*2f30*/  FMUL R127, R127, 1.4426950216293334961 ;  /* 0x3fb8aa3b7f7f7820 */ /* 0x000fe20000400000 */
[----:B------:R-:W-:Y:S08]  /*2f40*/  MUFU.EX2 R213, R209 ;  /* 0x000000d100d57308 */ /* 0x000ff00000000800 */
[----:B------:R-:W2:Y:S08]  /*2f50*/  MUFU.EX2 R210, R191 ;  /* 0x000000bf00d27308 */ /* 0x000eb00000000800 */
[----:B------:R-:W-:Y:S08]  /*2f60*/  MUFU.EX2 R222, R222 ;  /* 0x000000de00de7308 */ /* 0x000ff00000000800 */
[----:B------:R-:W3:Y:S08]  /*2f70*/  MUFU.EX2 R227, R227 ;  /* 0x000000e300e37308 */ /* 0x000ef00000000800 */
[----:B------:R-:W-:Y:S08]  /*2f80*/  MUFU.EX2 R221, R62 ;  /* 0x0000003e00dd7308 */ /* 0x000ff00000000800 */
[----:B------:R-:W4:Y:S08]  /*2f90*/  MUFU.EX2 R225, R63 ;  /* 0x0000003f00e17308 */ /* 0x000f300000000800 */
[----:B------:R1:W-:Y:S08]  /*2fa0*/  MUFU.EX2 R216, R120 ;  /* 0x0000007800d87308 */ /* 0x0003f00000000800 */
[----:B------:R5:W-:Y:S08]  /*2fb0*/  MUFU.EX2 R214, R121 ;  /* 0x0000007900d67308 */ /* 0x000bf00000000800 */
[----:B------:R-:W-:Y:S08]  /*2fc0*/  MUFU.EX2 R218, R218 ;  /* 0x000000da00da7308 */ /* 0x000ff00000000800 */
[----:B------:R-:W-:Y:S08]  /*2fd0*/  MUFU.EX2 R228, R228 ;  /* 0x000000e400e47308 */ /* 0x000ff00000000800 */
[----:B------:R-:W0:Y:S08]  /*2fe0*/  MUFU.EX2 R125, R125 ;  /* 0x0000007d007d7308 */ /* 0x000e300000000800 */
[----:B------:R0:W-:Y:S08]  /*2ff0*/  MUFU.EX2 R211, R122 ;  /* 0x0000007a00d37308 */ /* 0x0001f00000000800 */
[----:B------:R0:W-:Y:S08]  /*3000*/  MUFU.EX2 R209, R123 ;  /* 0x0000007b00d17308 */ /* 0x0001f00000000800 */
[----:B------:R-:W-:Y:S08]  /*3010*/  MUFU.EX2 R208, R208 ;  /* 0x000000d000d07308 */ /* 0x000ff00000000800 */
[----:B------:R0:W4:Y:S08]  /*3020*/  MUFU.EX2 R126, R60 ;  /* 0x0000003c007e7308 */ /* 0x0001300000000800 */
[----:B------:R-:W4:Y:S01]  /*3030*/  MUFU.EX2 R206, R127 ;  /* 0x0000007f00ce7308 */ /* 0x000f220000000800 */
[----:B-1----:R-:W-:Y:S01]  /*3040*/  FMUL R120, R190, R52 ;  /* 0x00000034be787220 */ /* 0x002fe20000400000 */
[----:B--2---:R-:W-:Y:S01]  /*3050*/  F2FP.BF16.PACK_AB R52, R210, R213 ;  /* 0x000000d5d234723e */ /* 0x004fe200000010ff */
[----:B-----5:R-:W-:Y:S01]  /*3060*/  FMUL R121, R190, R53 ;  /* 0x00000035be797220 */ /* 0x020fe20000400000 */
[----:B------:R-:W-:Y:S01]  /*3070*/  F2FP.BF16.PACK_AB R53, R219, R220 ;  /* 0x000000dcdb35723e */ /* 0x000fe200000010ff */
[----:B0-----:R-:W-:Y:S01]  /*3080*/  FMUL R122, R189, R54 ;  /* 0x00000036bd7a7220 */ /* 0x001fe20000400000 */
[----:B---3--:R-:W-:Y:S01]  /*3090*/  F2FP.BF16.PACK_AB R54, R227, R222 ;  /* 0x000000dee336723e */ /* 0x008fe200000010ff */
[----:B------:R-:W-:Y:S01]  /*30a0*/  FMUL R123, R189, R55 ;  /* 0x00000037bd7b7220 */ /* 0x000fe20000400000 */
[----:B----4-:R-:W-:Y:S01]  /*30b0*/  F2FP.BF16.PACK_AB R55, R225, R221 ;  /* 0x000000dde137723e */ /* 0x010fe200000010ff */
[C---:B------:R-:W-:Y:S01]  /*30c0*/  FMUL R44, R125.reuse, R44 ;  /* 0x0000002c7d2c7220 */ /* 0x040fe20000400000 */
[----:B------:R-:W-:Y:S01]  /*30d0*/  F2FP.BF16.PACK_AB R60, R214, R216 ;  /* 0x000000d8d63c723e */ /* 0x000fe200000010ff */
[----:B------:R-:W-:Y:S01]  /*30e0*/  FMUL R45, R125, R45 ;  /* 0x0000002d7d2d7220 */ /* 0x000fe20000400000 */
[----:B------:R-:W-:Y:S01]  /*30f0*/  F2FP.BF16.PACK_AB R62, R228, R218 ;  /* 0x000000dae43e723e */ /* 0x000fe200000010ff */
[C---:B------:R-:W-:Y:S01]  /*3100*/  FMUL R46, R126.reuse, R46 ;  /* 0x0000002e7e2e7220 */ /* 0x040fe20000400000 */
[----:B------:R-:W-:Y:S01]  /*3110*/  F2FP.BF16.PACK_AB R61, R209, R211 ;  /* 0x000000d3d13d723e */ /* 0x000fe200000010ff */
[----:B------:R-:W-:Y:S01]  /*3120*/  FMUL R47, R126, R47 ;  /* 0x0000002f7e2f7220 */ /* 0x000fe20000400000 */
[----:B------:R-:W-:Y:S01]  /*3130*/  F2FP.BF16.PACK_AB R63, R206, R208 ;  /* 0x000000d0ce3f723e */ /* 0x000fe200000010ff */
[----:B------:R-:W-:-:S02]  /*3140*/  FFMA R128, R128, c[0x0][0x188], -R188 ;  /* 0x0000620080807a23 */ /* 0x000fc400000008bc */
[----:B------:R-:W-:Y:S02]  /*3150*/  FFMA R129, R129, c[0x0][0x188], -R188 ;  /* 0x0000620081817a23 */ /* 0x000fe400000008bc */
[----:B------:R-:W-:Y:S02]  /*3160*/  FMUL R128, R128, 1.4426950216293334961 ;  /* 0x3fb8aa3b80807820 */ /* 0x000fe40000400000 */
[----:B------:R-:W-:Y:S01]  /*3170*/  FMUL R129, R129, 1.4426950216293334961 ;  /* 0x3fb8aa3b81817820 */ /* 0x000fe20000400000 */
[----:B------:R-:W-:Y:S01]  /*3180*/  HMMA.16816.F32.BF16 R120, R52, R56, R120 ;  /* 0x000000383478723c */ /* 0x000fe20000041878 */
[----:B------:R-:W-:Y:S02]  /*3190*/  FFMA R207, R64, c[0x0][0x188], -R12 ;  /* 0x0000620040cf7a23 */ /* 0x000fe4000000080c */
[--C-:B------:R-:W-:Y:S02]  /*31a0*/  FFMA R130, R130, c[0x0][0x188], -R124.reuse ;  /* 0x0000620082827a23 */ /* 0x100fe4000000087c */
[----:B------:R-:W-:-:S02]  /*31b0*/  FFMA R131, R131, c[0x0][0x188], -R124 ;  /* 0x0000620083837a23 */ /* 0x000fc4000000087c */
[--C-:B------:R-:W-:Y:S01]  /*31c0*/  FFMA R134, R134, c[0x0][0x188], -R124.reuse ;  /* 0x0000620086867a23 */ /* 0x100fe2000000087c */
[----:B------:R-:W-:Y:S01]  /*31d0*/  HMMA.16816.F32.BF16 R44, R60, R56, R44 ;  /* 0x000000383c2c723c */ /* 0x000fe2000004182c */
[----:B------:R-:W-:Y:S01]  /*31e0*/  FFMA R135, R135, c[0x0][0x188], -R124 ;  /* 0x0000620087877a23 */ /* 0x000fe2000000087c */
[----:B------:R0:W-:Y:S01]  /*31f0*/  MUFU.EX2 R191, R128 ;  /* 0x0000008000bf7308 */ /* 0x0001e20000000800 */
[--C-:B------:R-:W-:Y:S02]  /*3200*/  FFMA R65, R65, c[0x0][0x188], -R12.reuse ;  /* 0x0000620041417a23 */ /* 0x100fe4000000080c */
[--C-:B------:R-:W-:Y:S02]  /*3210*/  FFMA R68, R68, c[0x0][0x188], -R12.reuse ;  /* 0x0000620044447a23 */ /* 0x100fe4000000080c */
[----:B------:R-:W-:Y:S02]  /*3220*/  FFMA R69, R69, c[0x0][0x188], -R12 ;  /* 0x0000620045457a23 */ /* 0x000fe4000000080c */
[----:B------:R-:W-:-:S02]  /*3230*/  FFMA R66, R66, c[0x0][0x188], -R13 ;  /* 0x0000620042427a23 */ /* 0x000fc4000000080d */
[--C-:B------:R-:W-:Y:S02]  /*3240*/  FFMA R67, R67, c[0x0][0x188], -R13.reuse ;  /* 0x0000620043437a23 */ /* 0x100fe4000000080d */
[--C-:B------:R-:W-:Y:S02]  /*3250*/  FFMA R70, R70, c[0x0][0x188], -R13.reuse ;  /* 0x0000620046467a23 */ /* 0x100fe4000000080d */
[----:B------:R-:W-:Y:S02]  /*3260*/  FFMA R71, R71, c[0x0][0x188], -R13 ;  /* 0x0000620047477a23 */ /* 0x000fe4000000080d */
[--C-:B------:R-:W-:Y:S02]  /*3270*/  FFMA R56, R132, c[0x0][0x188], -R188.reuse ;  /* 0x0000620084387a23 */ /* 0x100fe400000008bc */
[----:B------:R-:W-:Y:S01]  /*3280*/  FFMA R133, R133, c[0x0][0x188], -R188 ;  /* 0x0000620085857a23 */ /* 0x000fe200000008bc */
[----:B------:R1:W-:Y:S01]  /*3290*/  MUFU.EX2 R132, R129 ;  /* 0x0000008100847308 */ /* 0x0003e20000000800 */
[----:B------:R-:W-:-:S02]  /*32a0*/  FMUL R207, R207, 1.4426950216293334961 ;  /* 0x3fb8aa3bcfcf7820 */ /* 0x000fc40000400000 */
[----:B------:R-:W-:Y:S02]  /*32b0*/  FMUL R130, R130, 1.4426950216293334961 ;  /* 0x3fb8aa3b82827820 */ /* 0x000fe40000400000 */
[----:B0-----:R-:W-:Y:S02]  /*32c0*/  FMUL R128, R134, 1.4426950216293334961 ;  /* 0x3fb8aa3b86807820 */ /* 0x001fe40000400000 */
[----:B------:R-:W-:Y:S02]  /*32d0*/  FMUL R127, R135, 1.4426950216293334961 ;  /* 0x3fb8aa3b877f7820 */ /* 0x000fe40000400000 */
[----:B-1----:R-:W-:Y:S02]  /*32e0*/  FMUL R129, R131, 1.4426950216293334961 ;  /* 0x3fb8aa3b83817820 */ /* 0x002fe40000400000 */
[----:B------:R-:W-:Y:S02]  /*32f0*/  FMUL R65, R65, 1.4426950216293334961 ;  /* 0x3fb8aa3b41417820 */ /* 0x000fe40000400000 */
[----:B------:R-:W-:-:S02]  /*3300*/  FMUL R68, R68, 1.4426950216293334961 ;  /* 0x3fb8aa3b44447820 */ /* 0x000fc40000400000 */
[----:B------:R-:W-:Y:S02]  /*3310*/  FMUL R69, R69, 1.4426950216293334961 ;  /* 0x3fb8aa3b45457820 */ /* 0x000fe40000400000 */
[----:B------:R-:W-:Y:S02]  /*3320*/  FMUL R66, R66, 1.4426950216293334961 ;  /* 0x3fb8aa3b42427820 */ /* 0x000fe40000400000 */
[----:B------:R-:W-:Y:S02]  /*3330*/  FMUL R67, R67, 1.4426950216293334961 ;  /* 0x3fb8aa3b43437820 */ /* 0x000fe40000400000 */
[----:B------:R-:W-:Y:S02]  /*3340*/  FMUL R70, R70, 1.4426950216293334961 ;  /* 0x3fb8aa3b46467820 */ /* 0x000fe40000400000 */
[----:B------:R-:W-:Y:S02]  /*3350*/  FMUL R71, R71, 1.4426950216293334961 ;  /* 0x3fb8aa3b47477820 */ /* 0x000fe40000400000 */
[----:B------:R-:W-:-:S02]  /*3360*/  FMUL R56, R56, 1.4426950216293334961 ;  /* 0x3fb8aa3b38387820 */ /* 0x000fc40000400000 */
[----:B------:R-:W-:Y:S01]  /*3370*/  FMUL R133, R133, 1.4426950216293334961 ;  /* 0x3fb8aa3b85857820 */ /* 0x000fe20000400000 */
[----:B------:R-:W-:Y:S08]  /*3380*/  MUFU.EX2 R207, R207 ;  /* 0x000000cf00cf7308 */ /* 0x000ff00000000800 */
[----:B------:R-:W0:Y:S08]  /*3390*/  MUFU.EX2 R205, R65 ;  /* 0x0000004100cd7308 */ /* 0x000e300000000800 */
[----:B------:R-:W-:Y:S08]  /*33a0*/  MUFU.EX2 R217, R68 ;  /* 0x0000004400d97308 */ /* 0x000ff00000000800 */
[----:B------:R-:W1:Y:S08]  /*33b0*/  MUFU.EX2 R215, R69 ;  /* 0x0000004500d77308 */ /* 0x000e700000000800 */
[----:B------:R1:W-:Y:S08]  /*33c0*/  MUFU.EX2 R203, R66 ;  /* 0x0000004200cb7308 */ /* 0x0003f00000000800 */
[----:B------:R-:W2:Y:S08]  /*33d0*/  MUFU.EX2 R204, R67 ;  /* 0x0000004300cc7308 */ /* 0x000eb00000000800 */
[----:B------:R-:W-:Y:S08]  /*33e0*/  MUFU.EX2 R212, R70 ;  /* 0x0000004600d47308 */ /* 0x000ff00000000800 */
[----:B------:R-:W3:Y:S08]  /*33f0*/  MUFU.EX2 R226, R71 ;  /* 0x0000004700e27308 */ /* 0x000ef00000000800 */
[----:B------:R-:W-:Y:S08]  /*3400*/  MUFU.EX2 R224, R56 ;  /* 0x0000003800e07308 */ /* 0x000ff00000000800 */
[----:B------:R-:W4:Y:S08]  /*3410*/  MUFU.EX2 R223, R133 ;  /* 0x0000008500df7308 */ /* 0x000f300000000800 */
[----:B------:R-:W-:Y:S08]  /*3420*/  MUFU.EX2 R130, R130 ;  /* 0x0000008200827308 */ /* 0x000ff00000000800 */
[----:B------:R-:W5:Y:S08]  /*3430*/  MUFU.EX2 R129, R129 ;  /* 0x0000008100817308 */ /* 0x000f700000000800 */
[----:B------:R-:W-:Y:S08]  /*3440*/  MUFU.EX2 R128, R128 ;  /* 0x0000008000807308 */ /* 0x000ff00000000800 */
[----:B------:R-:W5:Y:S01]  /*3450*/  MUFU.EX2 R127, R127 ;  /* 0x0000007f007f7308 */ /* 0x000f620000000800 */
[----:B0-----:R-:W-:-:S02]  /*3460*/  F2FP.BF16.PACK_AB R64, R205, R207 ;  /* 0x000000cfcd40723e */ /* 0x001fc400000010ff */
[----:B-1----:R-:W-:Y:S02]  /*3470*/  F2FP.BF16.PACK_AB R66, R215, R217 ;  /* 0x000000d9d742723e */ /* 0x002fe400000010ff */
[----:B--2---:R-:W-:Y:S02]  /*3480*/  F2FP.BF16.PACK_AB R65, R204, R203 ;  /* 0x000000cbcc41723e */ /* 0x004fe400000010ff */
[----:B---3--:R-:W-:Y:S02]  /*3490*/  F2FP.BF16.PACK_AB R67, R226, R212 ;  /* 0x000000d4e243723e */ /* 0x008fe400000010ff */
[----:B------:R-:W-:Y:S02]  /*34a0*/  F2FP.BF16.PACK_AB R68, R132, R191 ;  /* 0x000000bf8444723e */ /* 0x000fe400000010ff */
[----:B----4-:R-:W-:Y:S02]  /*34b0*/  F2FP.BF16.PACK_AB R70, R223, R224 ;  /* 0x000000e0df46723e */ /* 0x010fe400000010ff */
[----:B-----5:R-:W-:-:S02]  /*34c0*/  F2FP.BF16.PACK_AB R69, R129, R130 ;  /* 0x000000828145723e */ /* 0x020fc400000010ff */
[----:B------:R-:W-:Y:S01]  /*34d0*/  F2FP.BF16.PACK_AB R71, R127, R128 ;  /* 0x000000807f47723e */ /* 0x000fe200000010ff */
[-C--:B------:R-:W-:Y:S08]  /*34e0*/  HMMA.16816.F32.BF16 R120, R64, R58.reuse, R120 ;  /* 0x0000003a4078723c */ /* 0x080ff00000041878 */
[----:B------:R-:W-:Y:S01]  /*34f0*/  HMMA.16816.F32.BF16 R44, R68, R58, R44 ;  /* 0x0000003a442c723c */ /* 0x000fe2000004182c */
[----:B------:R-:W0:Y:S01]  /*3500*/  LDSM.16.M88.4 R56, [R6+0x1800] ;  /* 0x001800000638783b */ /* 0x000e220000000200 */
[----:B------:R-:W-:-:S02]  /*3510*/  FMUL R48, R190, R48 ;  /* 0x00000030be307220 */ /* 0x000fc40000400000 */
[C---:B------:R-:W-:Y:S02]  /*3520*/  FMUL R50, R189.reuse, R50 ;  /* 0x00000032bd327220 */ /* 0x040fe40000400000 */
[----:B------:R-:W-:Y:S02]  /*3530*/  FMUL R49, R190, R49 ;  /* 0x00000031be317220 */ /* 0x000fe40000400000 */
[----:B------:R-:W-:Y:S02]  /*3540*/  FMUL R51, R189, R51 ;  /* 0x00000033bd337220 */ /* 0x000fe40000400000 */
[C---:B------:R-:W-:Y:S02]  /*3550*/  FMUL R40, R125.reuse, R40 ;  /* 0x000000287d287220 */ /* 0x040fe40000400000 */
[----:B------:R-:W-:Y:S02]  /*3560*/  FMUL R42, R126, R42 ;  /* 0x0000002a7e2a7220 */ /* 0x000fe40000400000 */
[----:B------:R-:W-:-:S02]  /*3570*/  FMUL R41, R125, R41 ;  /* 0x000000297d297220 */ /* 0x000fc40000400000 */
[----:B------:R-:W-:Y:S01]  /*3580*/  FMUL R43, R126, R43 ;  /* 0x0000002b7e2b7220 */ /* 0x000fe20000400000 */
[----:B------:R-:W-:Y:S01]  /*3590*/  LOP3.LUT R133, R6, 0x40, RZ, 0x3c, !PT ;  /* 0x0000004006857812 */ /* 0x000fe200078e3cff */
[----:B------:R-:W-:-:S04]  /*35a0*/  FFMA R143, R143, c[0x0][0x188], -R124 ;  /* 0x000062008f8f7a23 */ /* 0x000fc8000000087c */
[----:B------:R-:W-:Y:S01]  /*35b0*/  FMUL R131, R143, 1.4426950216293334961 ;  /* 0x3fb8aa3b8f837820 */ /* 0x000fe20000400000 */
[-C--:B0-----:R-:W-:Y:S01]  /*35c0*/  HMMA.16816.F32.BF16 R48, R52, R56.reuse, R48 ;  /* 0x000000383430723c */ /* 0x081fe20000041830 */
[----:B------:R0:W1:Y:S07]  /*35d0*/  LDSM.16.M88.4 R52, [R133+0x1000] ;  /* 0x001000008534783b */ /* 0x00006e0000000200 */
[----:B------:R-:W-:Y:S01]  /*35e0*/  HMMA.16816.F32.BF16 R40, R60, R56, R40 ;  /* 0x000000383c28723c */ /* 0x000fe20000041828 */
[----:B------:R-:W-:Y:S01]  /*35f0*/  LOP3.LUT R143, R6, 0x40, RZ, 0x3c, !PT ;  /* 0x00000040068f7812 */ /* 0x000fe200078e3cff */
[----:B------:R-:W-:-:S02]  /*3600*/  FFMA R72, R72, c[0x0][0x188], -R12 ;  /* 0x0000620048487a23 */ /* 0x000fc4000000080c */
[--C-:B------:R-:W-:Y:S02]  /*3610*/  FFMA R73, R73, c[0x0][0x188], -R12.reuse ;  /* 0x0000620049497a23 */ /* 0x100fe4000000080c */
[--C-:B------:R-:W-:Y:S02]  /*3620*/  FFMA R76, R76, c[0x0][0x188], -R12.reuse ;  /* 0x000062004c4c7a23 */ /* 0x100fe4000000080c */
[--C-:B------:R-:W-:Y:S02]  /*3630*/  FFMA R74, R74, c[0x0][0x188], -R13.reuse ;  /* 0x000062004a4a7a23 */ /* 0x100fe4000000080d */
[--C-:B------:R-:W-:Y:S02]  /*3640*/  FFMA R75, R75, c[0x0][0x188], -R13.reuse ;  /* 0x000062004b4b7a23 */ /* 0x100fe4000000080d */
[----:B------:R-:W-:Y:S02]  /*3650*/  FFMA R77, R77, c[0x0][0x188], -R12 ;  /* 0x000062004d4d7a23 */ /* 0x000fe4000000080c */
[----:B------:R-:W-:-:S02]  /*3660*/  FFMA R78, R78, c[0x0][0x188], -R13 ;  /* 0x000062004e4e7a23 */ /* 0x000fc4000000080d */
[-C--:B------:R-:W-:Y:S01]  /*3670*/  HMMA.16816.F32.BF16 R48, R64, R58.reuse, R48 ;  /* 0x0000003a4030723c */ /* 0x080fe20000041830 */
[----:B------:R-:W2:Y:S01]  /*3680*/  LDSM.16.M88.4 R64, [R143+0x1800] ;  /* 0x001800008f40783b */ /* 0x000ea20000000200 */
[----:B------:R-:W-:Y:S02]  /*3690*/  FFMA R79, R79, c[0x0][0x188], -R13 ;  /* 0x000062004f4f7a23 */ /* 0x000fe4000000080d */
[--C-:B------:R-:W-:Y:S02]  /*36a0*/  FFMA R136, R136, c[0x0][0x188], -R188.reuse ;  /* 0x0000620088887a23 */ /* 0x100fe400000008bc */
[--C-:B------:R-:W-:Y:S02]  /*36b0*/  FFMA R137, R137, c[0x0][0x188], -R188.reuse ;  /* 0x0000620089897a23 */ /* 0x100fe400000008bc */
[----:B------:R-:W-:Y:S01]  /*36c0*/  HMMA.16816.F32.BF16 R40, R68, R58, R40 ;  /* 0x0000003a4428723c */ /* 0x000fe20000041828 */
[--C-:B------:R-:W-:Y:S02]  /*36d0*/  FFMA R140, R140, c[0x0][0x188], -R188.reuse ;  /* 0x000062008c8c7a23 */ /* 0x100fe400000008bc */
[----:B------:R-:W-:-:S02]  /*36e0*/  FFMA R141, R141, c[0x0][0x188], -R188 ;  /* 0x000062008d8d7a23 */ /* 0x000fc400000008bc */
[--C-:B------:R-:W-:Y:S02]  /*36f0*/  FFMA R138, R138, c[0x0][0x188], -R124.reuse ;  /* 0x000062008a8a7a23 */ /* 0x100fe4000000087c */
[--C-:B------:R-:W-:Y:S02]  /*3700*/  FFMA R139, R139, c[0x0][0x188], -R124.reuse ;  /* 0x000062008b8b7a23 */ /* 0x100fe4000000087c */
[----:B------:R-:W-:Y:S02]  /*3710*/  FFMA R142, R142, c[0x0][0x188], -R124 ;  /* 0x000062008e8e7a23 */ /* 0x000fe4000000087c */
[----:B------:R-:W-:Y:S02]  /*3720*/  FMUL R68, R72, 1.4426950216293334961 ;  /* 0x3fb8aa3b48447820 */ /* 0x000fe40000400000 */
        /* <DEDUP_REMOVED lines=13> */
[----:B0-----:R-:W-:Y:S01]  /*3800*/  FMUL R133, R142, 1.4426950216293334961 ;  /* 0x3fb8aa3b8e857820 */ /* 0x001fe20000400000 */
[----:B------:R-:W-:Y:S08]  /*3810*/  MUFU.EX2 R68, R68 ;  /* 0x0000004400447308 */ /* 0x000ff00000000800 */
[----:B------:R-:W0:Y:S08]  /*3820*/  MUFU.EX2 R69, R69 ;  /* 0x0000004500457308 */ /* 0x000e300000000800 */
[----:B------:R-:W-:Y:S08]  /*3830*/  MUFU.EX2 R70, R70 ;  /* 0x0000004600467308 */ /* 0x000ff00000000800 */
[----:B------:R-:W3:Y:S08]  /*3840*/  MUFU.EX2 R71, R71 ;  /* 0x0000004700477308 */ /* 0x000ef00000000800 */
[----:B------:R-:W-:Y:S08]  /*3850*/  MUFU.EX2 R72, R72 ;  /* 0x0000004800487308 */ /* 0x000ff00000000800 */
[----:B------:R-:W4:Y:S08]  /*3860*/  MUFU.EX2 R73, R73 ;  /* 0x0000004900497308 */ /* 0x000f300000000800 */
[----:B------:R-:W-:Y:S08]  /*3870*/  MUFU.EX2 R74, R74 ;  /* 0x0000004a004a7308 */ /* 0x000ff00000000800 */
[----:B------:R-:W5:Y:S08]  /*3880*/  MUFU.EX2 R75, R75 ;  /* 0x0000004b004b7308 */ /* 0x000f700000000800 */
[----:B------:R-:W-:Y:S08]  /*3890*/  MUFU.EX2 R76, R76 ;  /* 0x0000004c004c7308 */ /* 0x000ff00000000800 */
[----:B------:R-:W0:Y:S08]  /*38a0*/  MUFU.EX2 R77, R77 ;  /* 0x0000004d004d7308 */ /* 0x000e300000000800 */
[----:B------:R-:W-:Y:S08]  /*38b0*/  MUFU.EX2 R78, R78 ;  /* 0x0000004e004e7308 */ /* 0x000ff00000000800 */
[----:B------:R-:W0:Y:S08]  /*38c0*/  MUFU.EX2 R79, R79 ;  /* 0x0000004f004f7308 */ /* 0x000e300000000800 */
[----:B------:R-:W-:Y:S08]  /*38d0*/  MUFU.EX2 R138, R138 ;  /* 0x0000008a008a7308 */ /* 0x000ff00000000800 */
[----:B------:R-:W0:Y:S08]  /*38e0*/  MUFU.EX2 R136, R136 ;  /* 0x0000008800887308 */ /* 0x000e300000000800 */
[----:B------:R-:W-:Y:S08]  /*38f0*/  MUFU.EX2 R133, R133 ;  /* 0x0000008500857308 */ /* 0x000ff00000000800 */
[----:B------:R-:W1:Y:S01]  /*3900*/  MUFU.EX2 R131, R131 ;  /* 0x0000008300837308 */ /* 0x000e620000000800 */
[----:B0-----:R-:W-:-:S02]  /*3910*/  F2FP.BF16.PACK_AB R56, R69, R68 ;  /* 0x000000444538723e */ /* 0x001fc400000010ff */
[----:B---3--:R-:W-:Y:S02]  /*3920*/  F2FP.BF16.PACK_AB R58, R71, R70 ;  /* 0x00000046473a723e */ /* 0x008fe400000010ff */
[----:B----4-:R-:W-:Y:S02]  /*3930*/  F2FP.BF16.PACK_AB R57, R73, R72 ;  /* 0x000000484939723e */ /* 0x010fe400000010ff */
[----:B-----5:R-:W-:Y:S02]  /*3940*/  F2FP.BF16.PACK_AB R59, R75, R74 ;  /* 0x0000004a4b3b723e */ /* 0x020fe400000010ff */
[----:B------:R-:W-:Y:S02]  /*3950*/  F2FP.BF16.PACK_AB R60, R77, R76 ;  /* 0x0000004c4d3c723e */ /* 0x000fe400000010ff */
[----:B------:R-:W-:Y:S02]  /*3960*/  F2FP.BF16.PACK_AB R62, R79, R78 ;  /* 0x0000004e4f3e723e */ /* 0x000fe400000010ff */
[----:B------:R-:W-:-:S02]  /*3970*/  F2FP.BF16.PACK_AB R61, R136, R138 ;  /* 0x0000008a883d723e */ /* 0x000fc400000010ff */
[----:B-1----:R-:W-:Y:S01]  /*3980*/  F2FP.BF16.PACK_AB R63, R131, R133 ;  /* 0x00000085833f723e */ /* 0x002fe200000010ff */
[----:B------:R-:W-:Y:S01]  /*3990*/  HMMA.16816.F32.BF16 R120, R56, R52, R120 ;  /* 0x000000343878723c */ /* 0x000fe20000041878 */
[--C-:B------:R-:W-:Y:S02]  /*39a0*/  FFMA R80, R80, c[0x0][0x188], -R12.reuse ;  /* 0x0000620050507a23 */ /* 0x100fe4000000080c */
[--C-:B------:R-:W-:Y:S02]  /*39b0*/  FFMA R85, R85, c[0x0][0x188], -R12.reuse ;  /* 0x0000620055557a23 */ /* 0x100fe4000000080c */
[----:B------:R-:W-:-:S03]  /*39c0*/  FFMA R81, R81, c[0x0][0x188], -R12 ;  /* 0x0000620051517a23 */ /* 0x000fc6000000080c */
[----:B------:R-:W-:Y:S01]  /*39d0*/  HMMA.16816.F32.BF16 R44, R60, R52, R44 ;  /* 0x000000343c2c723c */ /* 0x000fe2000004182c */
[----:B------:R-:W-:Y:S02]  /*39e0*/  FFMA R86, R86, c[0x0][0x188], -R13 ;  /* 0x0000620056567a23 */ /* 0x000fe4000000080d */
[----:B------:R-:W-:-:S04]  /*39f0*/  FFMA R84, R84, c[0x0][0x188], -R12 ;  /* 0x0000620054547a23 */ /* 0x000fc8000000080c */
[--C-:B------:R-:W-:Y:S01]  /*3a00*/  FFMA R52, R82, c[0x0][0x188], -R13.reuse ;  /* 0x0000620052347a23 */ /* 0x100fe2000000080d */
[-C--:B--2---:R-:W-:Y:S01]  /*3a10*/  HMMA.16816.F32.BF16 R48, R56, R64.reuse, R48 ;  /* 0x000000403830723c */ /* 0x084fe20000041830 */
[--C-:B------:R-:W-:Y:S02]  /*3a20*/  FFMA R87, R87, c[0x0][0x188], -R13.reuse ;  /* 0x0000620057577a23 */ /* 0x100fe4000000080d */
[----:B------:R-:W-:Y:S02]  /*3a30*/  FMUL R53, R52, 1.4426950216293334961 ;  /* 0x3fb8aa3b34357820 */ /* 0x000fe40000400000 */
[----:B------:R-:W-:Y:S02]  /*3a40*/  FFMA R52, R83, c[0x0][0x188], -R13 ;  /* 0x0000620053347a23 */ /* 0x000fe4000000080d */
[----:B------:R-:W-:Y:S01]  /*3a50*/  FMUL R56, R85, 1.4426950216293334961 ;  /* 0x3fb8aa3b55387820 */ /* 0x000fe20000400000 */
[----:B------:R-:W-:Y:S01]  /*3a60*/  HMMA.16816.F32.BF16 R40, R60, R64, R40 ;  /* 0x000000403c28723c */ /* 0x000fe20000041828 */
[----:B------:R-:W-:-:S02]  /*3a70*/  FMUL R85, R86, 1.4426950216293334961 ;  /* 0x3fb8aa3b56557820 */ /* 0x000fc40000400000 */
[----:B------:R-:W-:-:S04]  /*3a80*/  FMUL R86, R87, 1.4426950216293334961 ;  /* 0x3fb8aa3b57567820 */ /* 0x000fc80000400000 */
[----:B------:R-:W-:Y:S02]  /*3a90*/  FMUL R64, R80, 1.4426950216293334961 ;  /* 0x3fb8aa3b50407820 */ /* 0x000fe40000400000 */
[----:B------:R-:W-:Y:S02]  /*3aa0*/  FMUL R80, R81, 1.4426950216293334961 ;  /* 0x3fb8aa3b51507820 */ /* 0x000fe40000400000 */
[----:B------:R-:W-:Y:S02]  /*3ab0*/  FMUL R81, R84, 1.4426950216293334961 ;  /* 0x3fb8aa3b54517820 */ /* 0x000fe40000400000 */
[----:B------:R-:W-:Y:S02]  /*3ac0*/  FMUL R52, R52, 1.4426950216293334961 ;  /* 0x3fb8aa3b34347820 */ /* 0x000fe40000400000 */
[--C-:B------:R-:W-:Y:S02]  /*3ad0*/  FFMA R144, R144, c[0x0][0x188], -R188.reuse ;  /* 0x0000620090907a23 */ /* 0x100fe400000008bc */
[----:B------:R-:W-:-:S02]  /*3ae0*/  FFMA R145, R145, c[0x0][0x188], -R188 ;  /* 0x0000620091917a23 */ /* 0x000fc400000008bc */
[--C-:B------:R-:W-:Y:S02]  /*3af0*/  FFMA R148, R148, c[0x0][0x188], -R188.reuse ;  /* 0x0000620094947a23 */ /* 0x100fe400000008bc */
[----:B------:R-:W-:Y:S02]  /*3b00*/  FFMA R149, R149, c[0x0][0x188], -R188 ;  /* 0x0000620095957a23 */ /* 0x000fe400000008bc */
[--C-:B------:R-:W-:Y:S02]  /*3b10*/  FFMA R146, R146, c[0x0][0x188], -R124.reuse ;  /* 0x0000620092927a23 */ /* 0x100fe4000000087c */
[--C-:B------:R-:W-:Y:S02]  /*3b20*/  FFMA R147, R147, c[0x0][0x188], -R124.reuse ;  /* 0x0000620093937a23 */ /* 0x100fe4000000087c */
[--C-:B------:R-:W-:Y:S02]  /*3b30*/  FFMA R150, R150, c[0x0][0x188], -R124.reuse ;  /* 0x0000620096967a23 */ /* 0x100fe4000000087c */
[----:B------:R-:W-:Y:S01]  /*3b40*/  FFMA R151, R151, c[0x0][0x188], -R124 ;  /* 0x0000620097977a23 */ /* 0x000fe2000000087c */
[----:B------:R-:W-:Y:S01]  /*3b50*/  MUFU.EX2 R64, R64 ;  /* 0x0000004000407308 */ /* 0x000fe20000000800 */
[----:B------:R-:W-:-:S02]  /*3b60*/  FMUL R87, R144, 1.4426950216293334961 ;  /* 0x3fb8aa3b90577820 */ /* 0x000fc40000400000 */
[----:B------:R-:W-:Y:S02]  /*3b70*/  FMUL R134, R145, 1.4426950216293334961 ;  /* 0x3fb8aa3b91867820 */ /* 0x000fe40000400000 */
[----:B------:R-:W-:-:S03]  /*3b80*/  FMUL R135, R148, 1.4426950216293334961 ;  /* 0x3fb8aa3b94877820 */ /* 0x000fc60000400000 */
[----:B------:R-:W0:Y:S01]  /*3b90*/  MUFU.EX2 R80, R80 ;  /* 0x0000005000507308 */ /* 0x000e220000000800 */
[----:B------:R-:W-:Y:S02]  /*3ba0*/  FMUL R137, R149, 1.4426950216293334961 ;  /* 0x3fb8aa3b95897820 */ /* 0x000fe40000400000 */
[----:B------:R-:W-:Y:S02]  /*3bb0*/  FMUL R60, R146, 1.4426950216293334961 ;  /* 0x3fb8aa3b923c7820 */ /* 0x000fe40000400000 */
[----:B------:R-:W-:-:S03]  /*3bc0*/  FMUL R140, R147, 1.4426950216293334961 ;  /* 0x3fb8aa3b938c7820 */ /* 0x000fc60000400000 */
[----:B------:R-:W-:Y:S01]  /*3bd0*/  MUFU.EX2 R81, R81 ;  /* 0x0000005100517308 */ /* 0x000fe20000000800 */
[----:B------:R-:W-:Y:S02]  /*3be0*/  FMUL R65, R150, 1.4426950216293334961 ;  /* 0x3fb8aa3b96417820 */ /* 0x000fe40000400000 */
[----:B------:R-:W-:-:S05]  /*3bf0*/  FMUL R139, R151, 1.4426950216293334961 ;  /* 0x3fb8aa3b978b7820 */ /* 0x000fca0000400000 */
[----:B------:R0:W1:Y:S08]  /*3c00*/  MUFU.EX2 R82, R56 ;  /* 0x0000003800527308 */ /* 0x0000700000000800 */
[----:B------:R-:W-:Y:S08]  /*3c10*/  MUFU.EX2 R83, R53 ;  /* 0x0000003500537308 */ /* 0x000ff00000000800 */
        /* <DEDUP_REMOVED lines=10> */
[----:B------:R-:W4:Y:S01]  /*3cc0*/  MUFU.EX2 R139, R139 ;  /* 0x0000008b008b7308 */ /* 0x000f220000000800 */
[----:B0-----:R-:W-:-:S02]  /*3cd0*/  F2FP.BF16.PACK_AB R56, R80, R64 ;  /* 0x000000405038723e */ /* 0x001fc400000010ff */
[----:B-1----:R-:W-:Y:S02]  /*3ce0*/  F2FP.BF16.PACK_AB R58, R82, R81 ;  /* 0x00000051523a723e */ /* 0x002fe400000010ff */
[----:B--2---:R-:W-:Y:S02]  /*3cf0*/  F2FP.BF16.PACK_AB R57, R84, R83 ;  /* 0x000000535439723e */ /* 0x004fe400000010ff */
[----:B---3--:R-:W-:Y:S01]  /*3d00*/  F2FP.BF16.PACK_AB R59, R86, R85 ;  /* 0x00000055563b723e */ /* 0x008fe200000010ff */
[----:B------:R-:W-:-:S06]  /*3d10*/  FFMA R88, R88, c[0x0][0x188], -R12 ;  /* 0x0000620058587a23 */ /* 0x000fcc000000080c */
[----:B------:R-:W-:Y:S01]  /*3d20*/  HMMA.16816.F32.BF16 R120, R56, R54, R120 ;  /* 0x000000363878723c */ /* 0x000fe20000041878 */
[----:B------:R-:W-:-:S07]  /*3d30*/  FFMA R89, R89, c[0x0][0x188], -R12 ;  /* 0x0000620059597a23 */ /* 0x000fce000000080c */
[----:B------:R-:W-:Y:S01]  /*3d40*/  HMMA.16816.F32.BF16 R48, R56, R66, R48 ;  /* 0x000000423830723c */ /* 0x000fe20000041830 */
[----:B------:R-:W-:-:S06]  /*3d50*/  FFMA R92, R92, c[0x0][0x188], -R12 ;  /* 0x000062005c5c7a23 */ /* 0x000fcc000000080c */
[----:B----4-:R-:W-:Y:S02]  /*3d60*/  F2FP.BF16.PACK_AB R56, R134, R87 ;  /* 0x000000578638723e */ /* 0x010fe400000010ff */
[----:B-----5:R-:W-:Y:S02]  /*3d70*/  F2FP.BF16.PACK_AB R58, R137, R135 ;  /* 0x00000087893a723e */ /* 0x020fe400000010ff */
[----:B------:R-:W-:Y:S02]  /*3d80*/  F2FP.BF16.PACK_AB R57, R140, R60 ;  /* 0x0000003c8c39723e */ /* 0x000fe400000010ff */
[----:B------:R-:W-:Y:S01]  /*3d90*/  F2FP.BF16.PACK_AB R59, R139, R65 ;  /* 0x000000418b3b723e */ /* 0x000fe200000010ff */
[--C-:B------:R-:W-:Y:S02]  /*3da0*/  FFMA R93, R93, c[0x0][0x188], -R12.reuse ;  /* 0x000062005d5d7a23 */ /* 0x100fe4000000080c */
[--C-:B------:R-:W-:Y:S02]  /*3db0*/  FFMA R96, R96, c[0x0][0x188], -R12.reuse ;  /* 0x0000620060607a23 */ /* 0x100fe4000000080c */
[----:B------:R-:W-:-:S02]  /*3dc0*/  FFMA R52, R108, c[0x0][0x188], -R12 ;  /* 0x000062006c347a23 */ /* 0x000fc4000000080c */
[----:B------:R-:W-:Y:S01]  /*3dd0*/  HMMA.16816.F32.BF16 R40, R56, R66, R40 ;  /* 0x000000423828723c */ /* 0x000fe20000041828 */
        /* <DEDUP_REMOVED lines=8> */
[----:B------:R-:W-:Y:S02]  /*3e60*/  FFMA R105, R105, c[0x0][0x188], -R12 ;  /* 0x0000620069697a23 */ /* 0x000fe4000000080c */
[----:B------:R-:W-:Y:S02]  /*3e70*/  FMUL R52, R52, 1.4426950216293334961 ;  /* 0x3fb8aa3b34347820 */ /* 0x000fe40000400000 */
[----:B------:R-:W-:Y:S02]  /*3e80*/  FMUL R96, R97, 1.4426950216293334961 ;  /* 0x3fb8aa3b61607820 */ /* 0x000fe40000400000 */
[----:B------:R-:W-:-:S02]  /*3e90*/  FMUL R97, R100, 1.4426950216293334961 ;  /* 0x3fb8aa3b64617820 */ /* 0x000fc40000400000 */
[----:B------:R-:W-:Y:S02]  /*3ea0*/  FMUL R100, R101, 1.4426950216293334961 ;  /* 0x3fb8aa3b65647820 */ /* 0x000fe40000400000 */
[----:B------:R-:W-:Y:S01]  /*3eb0*/  FMUL R53, R105, 1.4426950216293334961 ;  /* 0x3fb8aa3b69357820 */ /* 0x000fe20000400000 */
[----:B------:R0:W-:Y:S01]  /*3ec0*/  MUFU.EX2 R101, R52 ;  /* 0x0000003400657308 */ /* 0x0001e20000000800 */
[----:B------:R-:W-:Y:S01]  /*3ed0*/  HMMA.16816.F32.BF16 R44, R56, R54, R44 ;  /* 0x00000036382c723c */ /* 0x000fe2000004182c */
[----:B0-----:R-:W-:-:S06]  /*3ee0*/  FFMA R52, R90, c[0x0][0x188], -R13 ;  /* 0x000062005a347a23 */ /* 0x001fcc000000080d */
[----:B------:R0:W-:Y:S02]  /*3ef0*/  MUFU.EX2 R108, R53 ;  /* 0x00000035006c7308 */ /* 0x0001e40000000800 */
[----:B0-----:R-:W-:Y:S02]  /*3f00*/  FMUL R53, R52, 1.4426950216293334961 ;  /* 0x3fb8aa3b34357820 */ /* 0x001fe40000400000 */
[----:B------:R-:W-:-:S04]  /*3f10*/  FFMA R52, R91, c[0x0][0x188], -R13 ;  /* 0x000062005b347a23 */ /* 0x000fc8000000080d */
[----:B------:R-:W-:Y:S02]  /*3f20*/  FMUL R54, R52, 1.4426950216293334961 ;  /* 0x3fb8aa3b34367820 */ /* 0x000fe40000400000 */
[----:B------:R-:W-:-:S04]  /*3f30*/  FFMA R52, R94, c[0x0][0x188], -R13 ;  /* 0x000062005e347a23 */ /* 0x000fc8000000080d */
[----:B------:R-:W-:Y:S02]  /*3f40*/  FMUL R55, R52, 1.4426950216293334961 ;  /* 0x3fb8aa3b34377820 */ /* 0x000fe40000400000 */
[----:B------:R-:W-:-:S04]  /*3f50*/  FFMA R52, R95, c[0x0][0x188], -R13 ;  /* 0x000062005f347a23 */ /* 0x000fc8000000080d */
[----:B------:R-:W-:Y:S02]  /*3f60*/  FMUL R56, R52, 1.4426950216293334961 ;  /* 0x3fb8aa3b34387820 */ /* 0x000fe40000400000 */
[----:B------:R-:W-:-:S04]  /*3f70*/  FFMA R52, R98, c[0x0][0x188], -R13 ;  /* 0x0000620062347a23 */ /* 0x000fc8000000080d */
[----:B------:R-:W-:Y:S02]  /*3f80*/  FMUL R57, R52, 1.4426950216293334961 ;  /* 0x3fb8aa3b34397820 */ /* 0x000fe40000400000 */
[----:B------:R-:W-:Y:S01]  /*3f90*/  FFMA R52, R99, c[0x0][0x188], -R13 ;  /* 0x0000620063347a23 */ /* 0x000fe2000000080d */
[----:B------:R0:W-:Y:S01]  /*3fa0*/  MUFU.EX2 R91, R53 ;  /* 0x00000035005b7308 */ /* 0x0001e20000000800 */
[----:B------:R-:W-:Y:S02]  /*3fb0*/  FADD R209, R211, R209 ;  /* 0x000000d1d3d17221 */ /* 0x000fe40000000000 */
[--C-:B------:R-:W-:Y:S02]  /*3fc0*/  FFMA R109, R109, c[0x0][0x188], -R12.reuse ;  /* 0x000062006d6d7a23 */ /* 0x100fe4000000080c */
[----:B------:R-:W-:Y:S02]  /*3fd0*/  FFMA R112, R112, c[0x0][0x188], -R12 ;  /* 0x0000620070707a23 */ /* 0x000fe4000000080c */
[----:B------:R-:W-:-:S02]  /*3fe0*/  FADD R209, R208, R209 ;  /* 0x000000d1d0d17221 */ /* 0x000fc40000000000 */
[----:B0-----:R-:W-:Y:S02]  /*3ff0*/  FMUL R53, R52, 1.4426950216293334961 ;  /* 0x3fb8aa3b34357820 */ /* 0x001fe40000400000 */
[----:B------:R-:W-:Y:S02]  /*4000*/  FFMA R52, R102, c[0x0][0x188], -R13 ;  /* 0x0000620066347a23 */ /* 0x000fe4000000080d */
[--C-:B------:R-:W-:Y:S02]  /*4010*/  FFMA R113, R113, c[0x0][0x188], -R12.reuse ;  /* 0x0000620071717a23 */ /* 0x100fe4000000080c */
[----:B------:R-:W-:Y:S02]  /*4020*/  FFMA R116, R116, c[0x0][0x188], -R12 ;  /* 0x0000620074747a23 */ /* 0x000fe4000000080c */
[----:B------:R-:W-:Y:S02]  /*4030*/  FMUL R105, R109, 1.4426950216293334961 ;  /* 0x3fb8aa3b6d697820 */ /* 0x000fe40000400000 */
[----:B------:R-:W-:-:S02]  /*4040*/  FMUL R52, R52, 1.4426950216293334961 ;  /* 0x3fb8aa3b34347820 */ /* 0x000fc40000400000 */
[----:B------:R-:W-:Y:S02]  /*4050*/  FMUL R109, R112, 1.4426950216293334961 ;  /* 0x3fb8aa3b706d7820 */ /* 0x000fe40000400000 */
[----:B------:R-:W-:Y:S02]  /*4060*/  FADD R209, R206, R209 ;  /* 0x000000d1ced17221 */ /* 0x000fe40000000000 */
[----:B------:R-:W-:Y:S02]  /*4070*/  FMUL R112, R113, 1.4426950216293334961 ;  /* 0x3fb8aa3b71707820 */ /* 0x000fe40000400000 */
[----:B------:R-:W-:Y:S02]  /*4080*/  FMUL R113, R116, 1.4426950216293334961 ;  /* 0x3fb8aa3b74717820 */ /* 0x000fe40000400000 */
[----:B------:R0:W-:Y:S02]  /*4090*/  MUFU.EX2 R116, R52 ;  /* 0x0000003400747308 */ /* 0x0001e40000000800 */
[----:B0-----:R-:W-:-:S06]  /*40a0*/  FADD R52, R130, R209 ;  /* 0x000000d182347221 */ /* 0x001fcc0000000000 */
[----:B------:R0:W-:Y:S02]  /*40b0*/  MUFU.EX2 R102, R53 ;  /* 0x0000003500667308 */ /* 0x0001e40000000800 */
[----:B0-----:R-:W-:-:S04]  /*40c0*/  FADD R53, R129, R52 ;  /* 0x0000003481357221 */ /* 0x001fc80000000000 */
[----:B------:R-:W-:-:S04]  /*40d0*/  FADD R52, R128, R53 ;  /* 0x0000003580347221 */ /* 0x000fc80000000000 */
[----:B------:R-:W-:-:S04]  /*40e0*/  FADD R53, R127, R52 ;  /* 0x000000347f357221 */ /* 0x000fc80000000000 */
[----:B------:R-:W-:Y:S01]  /*40f0*/  FADD R53, R138, R53 ;  /* 0x000000358a357221 */ /* 0x000fe20000000000 */
[----:B------:R-:W-:Y:S03]  /*4100*/  MUFU.EX2 R94, R54 ;  /* 0x00000036005e7308 */ /* 0x000fe60000000800 */
[----:B------:R-:W-:-:S05]  /*4110*/  FADD R62, R136, R53 ;  /* 0x00000035883e7221 */ /* 0x000fca0000000000 */
[----:B------:R0:W-:Y:S08]  /*4120*/  MUFU.EX2 R95, R55 ;  /* 0x00000037005f7308 */ /* 0x0001f00000000800 */
[----:B------:R-:W-:Y:S01]  /*4130*/  MUFU.EX2 R98, R56 ;  /* 0x0000003800627308 */ /* 0x000fe20000000800 */
[----:B0-----:R-:W-:Y:S07]  /*4140*/  LDSM.16.M88.4 R52, [R6+0x1880] ;  /* 0x001880000634783b */ /* 0x001fee0000000200 */
[----:B------:R0:W-:Y:S01]  /*4150*/  MUFU.EX2 R99, R57 ;  /* 0x0000003900637308 */ /* 0x0001e20000000800 */
[----:B------:R-:W-:Y:S01]  /*4160*/  FFMA R117, R117, c[0x0][0x188], -R12 ;  /* 0x0000620075757a23 */ /* 0x000fe2000000080c */
[----:B0-----:R-:W0:Y:S03]  /*4170*/  LDSM.16.M88.4 R56, [R6+0x1080] ;  /* 0x001080000638783b */ /* 0x001e260000000200 */
[----:B------:R-:W-:-:S02]  /*4180*/  FMUL R117, R117, 1.4426950216293334961 ;  /* 0x3fb8aa3b75757820 */ /* 0x000fc40000400000 */
[--C-:B------:R-:W-:Y:S02]  /*4190*/  FFMA R103, R103, c[0x0][0x188], -R13.reuse ;  /* 0x0000620067677a23 */ /* 0x100fe4000000080d */
[----:B------:R-:W-:Y:S02]  /*41a0*/  FADD R62, R133, R62 ;  /* 0x0000003e853e7221 */ /* 0x000fe40000000000 */
[--C-:B------:R-:W-:Y:S01]  /*41b0*/  FFMA R106, R106, c[0x0][0x188], -R13.reuse ;  /* 0x000062006a6a7a23 */ /* 0x100fe2000000080d */
[----:B------:R1:W-:Y:S01]  /*41c0*/  MUFU.EX2 R90, R117 ;  /* 0x00000075005a7308 */ /* 0x0003e20000000800 */
[--C-:B------:R-:W-:Y:S02]  /*41d0*/  FFMA R107, R107, c[0x0][0x188], -R13.reuse ;  /* 0x000062006b6b7a23 */ /* 0x100fe4000000080d */
[--C-:B------:R-:W-:Y:S02]  /*41e0*/  FFMA R110, R110, c[0x0][0x188], -R13.reuse ;  /* 0x000062006e6e7a23 */ /* 0x100fe4000000080d */
[----:B------:R-:W-:-:S02]  /*41f0*/  FFMA R111, R111, c[0x0][0x188], -R13 ;  /* 0x000062006f6f7a23 */ /* 0x000fc4000000080d */
[----:B------:R-:W-:Y:S01]  /*4200*/  FADD R131, R131, R62 ;  /* 0x0000003e83837221 */ /* 0x000fe20000000000 */
[----:B------:R-:W-:Y:S01]  /*4210*/  MUFU.EX2 R66, R66 ;  /* 0x0000004200427308 */ /* 0x000fe20000000800 */
[----:B-1----:R-:W-:Y:S02]  /*4220*/  FMUL R117, R103, 1.4426950216293334961 ;  /* 0x3fb8aa3b67757820 */ /* 0x002fe40000400000 */
[----:B------:R-:W-:Y:S02]  /*4230*/  FMUL R103, R106, 1.4426950216293334961 ;  /* 0x3fb8aa3b6a677820 */ /* 0x000fe40000400000 */
[----:B------:R-:W-:-:S03]  /*4240*/  FFMA R114, R114, c[0x0][0x188], -R13 ;  /* 0x0000620072727a23 */ /* 0x000fc6000000080d */
[----:B------:R-:W1:Y:S01]  /*4250*/  MUFU.EX2 R88, R88 ;  /* 0x0000005800587308 */ /* 0x000e620000000800 */
[----:B------:R-:W-:Y:S02]  /*4260*/  FMUL R106, R107, 1.4426950216293334961 ;  /* 0x3fb8aa3b6b6a7820 */ /* 0x000fe40000400000 */
[----:B------:R-:W-:Y:S02]  /*4270*/  FFMA R115, R115, c[0x0][0x188], -R13 ;  /* 0x0000620073737a23 */ /* 0x000fe4000000080d */
[----:B------:R-:W-:-:S03]  /*4280*/  FMUL R107, R110, 1.4426950216293334961 ;  /* 0x3fb8aa3b6e6b7820 */ /* 0x000fc60000400000 */
[----:B------:R-:W-:Y:S01]  /*4290*/  MUFU.EX2 R89, R89 ;  /* 0x0000005900597308 */ /* 0x000fe20000000800 */
[----:B------:R-:W-:Y:S02]  /*42a0*/  FFMA R118, R118, c[0x0][0x188], -R13 ;  /* 0x0000620076767a23 */ /* 0x000fe4000000080d */
[----:B------:R-:W-:-:S05]  /*42b0*/  FMUL R110, R111, 1.4426950216293334961 ;  /* 0x3fb8aa3b6f6e7820 */ /* 0x000fca0000400000 */
[----:B------:R-:W2:Y:S01]  /*42c0*/  MUFU.EX2 R92, R92 ;  /* 0x0000005c005c7308 */ /* 0x000ea20000000800 */
[----:B------:R-:W-:Y:S02]  /*42d0*/  FFMA R119, R119, c[0x0][0x188], -R13 ;  /* 0x0000620077777a23 */ /* 0x000fe4000000080d */
[----:B------:R-:W-:Y:S02]  /*42e0*/  FADD R131, R60, R131 ;  /* 0x000000833c837221 */ /* 0x000fe40000000000 */
[----:B------:R-:W-:Y:S02]  /*42f0*/  FMUL R111, R114, 1.4426950216293334961 ;  /* 0x3fb8aa3b726f7820 */ /* 0x000fe40000400000 */
[--C-:B------:R-:W-:Y:S02]  /*4300*/  FFMA R152, R152, c[0x0][0x188], -R188.reuse ;  /* 0x0000620098987a23 */ /* 0x100fe400000008bc */
[--C-:B------:R-:W-:Y:S02]  /*4310*/  FFMA R153, R153, c[0x0][0x188], -R188.reuse ;  /* 0x0000620099997a23 */ /* 0x100fe400000008bc */
[----:B------:R-:W-:-:S02]  /*4320*/  FFMA R156, R156, c[0x0][0x188], -R188 ;  /* 0x000062009c9c7a23 */ /* 0x000fc400000008bc */
[----:B------:R-:W-:Y:S02]  /*4330*/  FFMA R157, R157, c[0x0][0x188], -R188 ;  /* 0x000062009d9d7a23 */ /* 0x000fe400000008bc */
[--C-:B------:R-:W-:Y:S02]  /*4340*/  FFMA R154, R154, c[0x0][0x188], -R124.reuse ;  /* 0x000062009a9a7a23 */ /* 0x100fe4000000087c */
[--C-:B------:R-:W-:Y:S02]  /*4350*/  FFMA R155, R155, c[0x0][0x188], -R124.reuse ;  /* 0x000062009b9b7a23 */ /* 0x100fe4000000087c */
[--C-:B------:R-:W-:Y:S02]  /*4360*/  FFMA R158, R158, c[0x0][0x188], -R124.reuse ;  /* 0x000062009e9e7a23 */ /* 0x100fe4000000087c */
[----:B------:R-:W-:Y:S02]  /*4370*/  FFMA R159, R159, c[0x0][0x188], -R124 ;  /* 0x000062009f9f7a23 */ /* 0x000fe4000000087c */
[----:B------:R-:W-:-:S02]  /*4380*/  FMUL R114, R115, 1.4426950216293334961 ;  /* 0x3fb8aa3b73727820 */ /* 0x000fc40000400000 */
[----:B------:R-:W-:Y:S02]  /*4390*/  FMUL R115, R118, 1.4426950216293334961 ;  /* 0x3fb8aa3b76737820 */ /* 0x000fe40000400000 */
[----:B------:R-:W-:Y:S02]  /*43a0*/  FMUL R118, R119, 1.4426950216293334961 ;  /* 0x3fb8aa3b77767820 */ /* 0x000fe40000400000 */
[----:B------:R-:W-:Y:S02]  /*43b0*/  FADD R148, R140, R131 ;  /* 0x000000838c947221 */ /* 0x000fe40000000000 */
[----:B------:R-:W-:Y:S02]  /*43c0*/  FMUL R119, R152, 1.4426950216293334961 ;  /* 0x3fb8aa3b98777820 */ /* 0x000fe40000400000 */
[----:B------:R-:W-:Y:S02]  /*43d0*/  FMUL R130, R153, 1.4426950216293334961 ;  /* 0x3fb8aa3b99827820 */ /* 0x000fe40000400000 */
[----:B------:R-:W-:-:S02]  /*43e0*/  FMUL R129, R156, 1.4426950216293334961 ;  /* 0x3fb8aa3b9c817820 */ /* 0x000fc40000400000 */
[----:B------:R-:W-:Y:S02]  /*43f0*/  FMUL R128, R157, 1.4426950216293334961 ;  /* 0x3fb8aa3b9d807820 */ /* 0x000fe40000400000 */
[----:B------:R-:W-:Y:S02]  /*4400*/  FMUL R133, R154, 1.4426950216293334961 ;  /* 0x3fb8aa3b9a857820 */ /* 0x000fe40000400000 */
[----:B------:R-:W-:Y:S02]  /*4410*/  FMUL R142, R155, 1.4426950216293334961 ;  /* 0x3fb8aa3b9b8e7820 */ /* 0x000fe40000400000 */
[----:B------:R-:W-:Y:S02]  /*4420*/  FMUL R141, R158, 1.4426950216293334961 ;  /* 0x3fb8aa3b9e8d7820 */ /* 0x000fe40000400000 */
[----:B------:R-:W-:Y:S01]  /*4430*/  FMUL R140, R159, 1.4426950216293334961 ;  /* 0x3fb8aa3b9f8c7820 */ /* 0x000fe20000400000 */
[----:B------:R-:W-:Y:S01]  /*4440*/  MUFU.EX2 R119, R119 ;  /* 0x0000007700777308 */ /* 0x000fe20000000800 */
[----:B-1----:R-:W-:-:S02]  /*4450*/  F2FP.BF16.PACK_AB R60, R88, R66 ;  /* 0x00000042583c723e */ /* 0x002fc400000010ff */
[----:B--2---:R-:W-:Y:S02]  /*4460*/  F2FP.BF16.PACK_AB R62, R92, R89 ;  /* 0x000000595c3e723e */ /* 0x004fe400000010ff */
[----:B------:R-:W-:Y:S02]  /*4470*/  F2FP.BF16.PACK_AB R61, R94, R91 ;  /* 0x0000005b5e3d723e */ /* 0x000fe400000010ff */
[----:B------:R-:W-:Y:S01]  /*4480*/  F2FP.BF16.PACK_AB R63, R98, R95 ;  /* 0x0000005f623f723e */ /* 0x000fe200000010ff */
[----:B------:R-:W1:Y:S01]  /*4490*/  MUFU.EX2 R130, R130 ;  /* 0x0000008200827308 */ /* 0x000e620000000800 */
[----:B------:R-:W-:Y:S02]  /*44a0*/  FADD R210, R213, R210 ;  /* 0x000000d2d5d27221 */ /* 0x000fe40000000000 */
[----:B------:R-:W-:-:S05]  /*44b0*/  FADD R220, R220, R219 ;  /* 0x000000dbdcdc7221 */ /* 0x000fca0000000000 */
[----:B------:R-:W-:Y:S01]  /*44c0*/  MUFU.EX2 R129, R129 ;  /* 0x0000008100817308 */ /* 0x000fe20000000800 */
[----:B------:R-:W-:-:S07]  /*44d0*/  FADD R67, R216, R214 ;  /* 0x000000d6d8437221 */ /* 0x000fce0000000000 */
[----:B------:R-:W2:Y:S08]  /*44e0*/  MUFU.EX2 R128, R128 ;  /* 0x0000008000807308 */ /* 0x000eb00000000800 */
[----:B------:R-:W-:Y:S08]  /*44f0*/  MUFU.EX2 R133, R133 ;  /* 0x0000008500857308 */ /* 0x000ff00000000800 */
[----:B------:R-:W3:Y:S08]  /*4500*/  MUFU.EX2 R142, R142 ;  /* 0x0000008e008e7308 */ /* 0x000ef00000000800 */
[----:B------:R-:W-:Y:S08]  /*4510*/  MUFU.EX2 R141, R141 ;  /* 0x0000008d008d7308 */ /* 0x000ff00000000800 */
[----:B------:R-:W4:Y:S01]  /*4520*/  MUFU.EX2 R140, R140 ;  /* 0x0000008c008c7308 */ /* 0x000f220000000800 */
[----:B------:R-:W-:Y:S01]  /*4530*/  FADD R144, R222, R210 ;  /* 0x000000d2de907221 */ /* 0x000fe20000000000 */
[----:B0-----:R-:W-:Y:S01]  /*4540*/  HMMA.16816.F32.BF16 R120, R60, R56, R120 ;  /* 0x000000383c78723c */ /* 0x001fe20000041878 */
[----:B------:R-:W-:-:S02]  /*4550*/  FADD R146, R221, R220 ;  /* 0x000000dcdd927221 */ /* 0x000fc40000000000 */
[----:B------:R-:W-:-:S03]  /*4560*/  FADD R67, R218, R67 ;  /* 0x00000043da437221 */ /* 0x000fc60000000000 */
[----:B------:R-:W-:Y:S02]  /*4570*/  MUFU.EX2 R93, R93 ;  /* 0x0000005d005d7308 */ /* 0x000fe40000000800 */
[----:B------:R-:W-:Y:S01]  /*4580*/  HMMA.16816.F32.BF16 R48, R60, R52, R48 ;  /* 0x000000343c30723c */ /* 0x000fe20000041830 */
[----:B------:R-:W-:Y:S02]  /*4590*/  FADD R144, R227, R144 ;  /* 0x00000090e3907221 */ /* 0x000fe40000000000 */
[----:B------:R-:W-:-:S03]  /*45a0*/  FADD R148, R65, R148 ;  /* 0x0000009441947221 */ /* 0x000fc60000000000 */
[----:B------:R-:W0:Y:S01]  /*45b0*/  MUFU.EX2 R96, R96 ;  /* 0x0000006000607308 */ /* 0x000e220000000800 */
[----:B------:R-:W-:Y:S02]  /*45c0*/  FADD R146, R225, R146 ;  /* 0x00000092e1927221 */ /* 0x000fe40000000000 */
[----:B------:R-:W-:-:S05]  /*45d0*/  FADD R228, R228, R67 ;  /* 0x00000043e4e47221 */ /* 0x000fca0000000000 */
[----:B------:R-:W-:Y:S01]  /*45e0*/  MUFU.EX2 R97, R97 ;  /* 0x0000006100617308 */ /* 0x000fe20000000800 */
[----:B------:R-:W-:-:S07]  /*45f0*/  FADD R148, R139, R148 ;  /* 0x000000948b947221 */ /* 0x000fce0000000000 */
[----:B------:R-:W5:Y:S01]  /*4600*/  MUFU.EX2 R100, R100 ;  /* 0x0000006400647308 */ /* 0x000f620000000800 */
[----:B------:R-:W-:-:S07]  /*4610*/  FADD R144, R207, R144 ;  /* 0x00000090cf907221 */ /* 0x000fce0000000000 */
[----:B------:R-:W0:Y:S01]  /*4620*/  MUFU.EX2 R117, R117 ;  /* 0x0000007500757308 */ /* 0x000e220000000800 */
[----:B-1----:R-:W-:Y:S01]  /*4630*/  F2FP.BF16.PACK_AB R60, R130, R119 ;  /* 0x00000077823c723e */ /* 0x002fe200000010ff */
[----:B------:R-:W-:Y:S01]  /*4640*/  FADD R203, R203, R146 ;  /* 0x00000092cbcb7221 */ /* 0x000fe20000000000 */
[----:B--2---:R-:W-:Y:S01]  /*4650*/  F2FP.BF16.PACK_AB R62, R128, R129 ;  /* 0x00000081803e723e */ /* 0x004fe200000010ff */
[----:B------:R-:W-:Y:S01]  /*4660*/  FADD R191, R191, R228 ;  /* 0x000000e4bfbf7221 */ /* 0x000fe20000000000 */
[----:B---3--:R-:W-:Y:S02]  /*4670*/  F2FP.BF16.PACK_AB R61, R142, R133 ;  /* 0x000000858e3d723e */ /* 0x008fe400000010ff */
[----:B----4-:R-:W-:Y:S01]  /*4680*/  F2FP.BF16.PACK_AB R63, R140, R141 ;  /* 0x0000008d8c3f723e */ /* 0x010fe200000010ff */
[----:B------:R-:W-:Y:S02]  /*4690*/  FADD R146, R205, R144 ;  /* 0x00000090cd927221 */ /* 0x000fe40000000000 */
[----:B------:R-:W-:-:S02]  /*46a0*/  FADD R67, R133, R148 ;  /* 0x0000009485437221 */ /* 0x000fc40000000000 */
[----:B------:R-:W-:Y:S02]  /*46b0*/  FADD R203, R204, R203 ;  /* 0x000000cbcccb7221 */ /* 0x000fe40000000000 */
[----:B------:R-:W-:Y:S01]  /*46c0*/  FADD R133, R132, R191 ;  /* 0x000000bf84857221 */ /* 0x000fe20000000000 */
[----:B------:R-:W-:Y:S01]  /*46d0*/  HMMA.16816.F32.BF16 R44, R60, R56, R44 ;  /* 0x000000383c2c723c */ /* 0x000fe2000004182c */
[----:B------:R-:W-:Y:S02]  /*46e0*/  FADD R146, R217, R146 ;  /* 0x00000092d9927221 */ /* 0x000fe40000000000 */
[----:B------:R-:W-:-:S04]  /*46f0*/  FADD R224, R224, R133 ;  /* 0x00000085e0e07221 */ /* 0x000fc80000000000 */
[----:B------:R-:W-:Y:S01]  /*4700*/  FADD R57, R212, R203 ;  /* 0x000000cbd4397221 */ /* 0x000fe20000000000 */
[----:B------:R-:W-:Y:S01]  /*4710*/  HMMA.16816.F32.BF16 R60, R60, R52, R40 ;  /* 0x000000343c3c723c */ /* 0x000fe20000041828 */
[----:B------:R-:W-:Y:S02]  /*4720*/  FADD R215, R215, R146 ;  /* 0x00000092d7d77221 */ /* 0x000fe40000000000 */
[----:B------:R-:W-:-:S04]  /*4730*/  FADD R57, R226, R57 ;  /* 0x00000039e2397221 */ /* 0x000fc80000000000 */
[----:B0-----:R-:W-:Y:S02]  /*4740*/  F2FP.BF16.PACK_AB R40, R96, R93 ;  /* 0x0000005d6028723e */ /* 0x001fe400000010ff */
[----:B-----5:R-:W-:Y:S02]  /*4750*/  F2FP.BF16.PACK_AB R42, R100, R97 ;  /* 0x00000061642a723e */ /* 0x020fe400000010ff */
[----:B------:R-:W-:Y:S02]  /*4760*/  F2FP.BF16.PACK_AB R41, R102, R99 ;  /* 0x000000636629723e */ /* 0x000fe400000010ff */
[----:B------:R-:W-:Y:S01]  /*4770*/  F2FP.BF16.PACK_AB R43, R117, R116 ;  /* 0x00000074752b723e */ /* 0x000fe200000010ff */
[----:B------:R-:W-:Y:S02]  /*4780*/  FADD R223, R223, R224 ;  /* 0x000000e0dfdf7221 */ /* 0x000fe40000000000 */
[----:B------:R-:W-:Y:S02]  /*4790*/  FADD R68, R68, R215 ;  /* 0x000000d744447221 */ /* 0x000fe40000000000 */
[----:B------:R-:W-:-:S02]  /*47a0*/  FADD R76, R76, R223 ;  /* 0x000000df4c4c7221 */ /* 0x000fc40000000000 */
[----:B------:R-:W-:Y:S01]  /*47b0*/  HMMA.16816.F32.BF16 R120, R40, R58, R120 ;  /* 0x0000003a2878723c */ /* 0x000fe20000041878 */
[----:B------:R-:W-:Y:S02]  /*47c0*/  FADD R69, R69, R68 ;  /* 0x0000004445457221 */ /* 0x000fe40000000000 */
[----:B------:R-:W-:-:S05]  /*47d0*/  FADD R77, R77, R76 ;  /* 0x0000004c4d4d7221 */ /* 0x000fca0000000000 */
[----:B------:R-:W-:Y:S07]  /*47e0*/  HMMA.16816.F32.BF16 R48, R40, R54, R48 ;  /* 0x000000362830723c */ /* 0x000fee0000041830 */
[----:B------:R-:W-:-:S04]  /*47f0*/  FADD R40, R72, R57 ;  /* 0x0000003948287221 */ /* 0x000fc80000000000 */
[----:B------:R-:W-:Y:S02]  /*4800*/  FADD R41, R73, R40 ;  /* 0x0000002849297221 */ /* 0x000fe40000000000 */
[----:B------:R-:W-:Y:S02]  /*4810*/  FADD R70, R70, R69 ;  /* 0x0000004546467221 */ /* 0x000fe40000000000 */
[----:B------:R-:W-:Y:S02]  /*4820*/  FADD R74, R74, R41 ;  /* 0x000000294a4a7221 */ /* 0x000fe40000000000 */
[----:B------:R-:W-:Y:S02]  /*4830*/  FADD R78, R78, R77 ;  /* 0x0000004d4e4e7221 */ /* 0x000fe40000000000 */
[----:B------:R-:W-:Y:S02]  /*4840*/  FADD R71, R71, R70 ;  /* 0x0000004647477221 */ /* 0x000fe40000000000 */
[----:B------:R-:W-:-:S02]  /*4850*/  FADD R40, R75, R74 ;  /* 0x0000004a4b287221 */ /* 0x000fc40000000000 */
[----:B------:R-:W-:Y:S02]  /*4860*/  FADD R78, R79, R78 ;  /* 0x0000004e4f4e7221 */ /* 0x000fe40000000000 */
[----:B------:R-:W-:Y:S02]  /*4870*/  FFMA R162, R162, c[0x0][0x188], -R124 ;  /* 0x00006200a2a27a23 */ /* 0x000fe4000000087c */
[----:B------:R-:W-:Y:S02]  /*4880*/  FADD R71, R64, R71 ;  /* 0x0000004740477221 */ /* 0x000fe40000000000 */
[----:B------:R-:W-:Y:S02]  /*4890*/  FADD R83, R83, R40 ;  /* 0x0000002853537221 */ /* 0x000fe40000000000 */
[----:B------:R-:W-:Y:S02]  /*48a0*/  FADD R87, R87, R78 ;  /* 0x0000004e57577221 */ /* 0x000fe40000000000 */
[----:B------:R-:W-:-:S02]  /*48b0*/  FFMA R163, R163, c[0x0][0x188], -R124 ;  /* 0x00006200a3a37a23 */ /* 0x000fc4000000087c */
[----:B------:R-:W-:Y:S02]  /*48c0*/  FMUL R65, R162, 1.4426950216293334961 ;  /* 0x3fb8aa3ba2417820 */ /* 0x000fe40000400000 */
[----:B------:R-:W-:Y:S02]  /*48d0*/  FADD R80, R80, R71 ;  /* 0x0000004750507221 */ /* 0x000fe40000000000 */
[----:B------:R-:W-:Y:S02]  /*48e0*/  FADD R84, R84, R83 ;  /* 0x0000005354547221 */ /* 0x000fe40000000000 */
[----:B------:R-:W-:Y:S02]  /*48f0*/  FADD R134, R134, R87 ;  /* 0x0000005786867221 */ /* 0x000fe40000000000 */
[----:B------:R-:W-:Y:S02]  /*4900*/  FFMA R160, R160, c[0x0][0x188], -R188 ;  /* 0x00006200a0a07a23 */ /* 0x000fe400000008bc */
[----:B------:R-:W-:-:S02]  /*4910*/  FMUL R144, R163, 1.4426950216293334961 ;  /* 0x3fb8aa3ba3907820 */ /* 0x000fc40000400000 */
[----:B------:R-:W-:Y:S01]  /*4920*/  FADD R81, R81, R80 ;  /* 0x0000005051517221 */ /* 0x000fe20000000000 */
[----:B------:R-:W0:Y:S01]  /*4930*/  MUFU.EX2 R65, R65 ;  /* 0x0000004100417308 */ /* 0x000e220000000800 */
[----:B------:R-:W-:Y:S02]  /*4940*/  FADD R85, R85, R84 ;  /* 0x0000005455557221 */ /* 0x000fe40000000000 */
[----:B------:R-:W-:Y:S02]  /*4950*/  FADD R134, R135, R134 ;  /* 0x0000008687867221 */ /* 0x000fe40000000000 */
[----:B------:R-:W-:Y:S02]  /*4960*/  FFMA R166, R166, c[0x0][0x188], -R124 ;  /* 0x00006200a6a67a23 */ /* 0x000fe4000000087c */
[----:B------:R-:W-:Y:S02]  /*4970*/  FMUL R127, R160, 1.4426950216293334961 ;  /* 0x3fb8aa3ba07f7820 */ /* 0x000fe40000400000 */
[----:B------:R-:W-:Y:S01]  /*4980*/  FADD R81, R82, R81 ;  /* 0x0000005152517221 */ /* 0x000fe20000000000 */
[----:B------:R-:W1:Y:S01]  /*4990*/  MUFU.EX2 R144, R144 ;  /* 0x0000009000907308 */ /* 0x000e620000000800 */
[----:B------:R-:W-:-:S02]  /*49a0*/  FFMA R161, R161, c[0x0][0x188], -R188 ;  /* 0x00006200a1a17a23 */ /* 0x000fc400000008bc */
[----:B------:R-:W-:Y:S02]  /*49b0*/  FADD R86, R86, R85 ;  /* 0x0000005556567221 */ /* 0x000fe40000000000 */
[----:B------:R-:W-:Y:S02]  /*49c0*/  FADD R134, R137, R134 ;  /* 0x0000008689867221 */ /* 0x000fe40000000000 */
[----:B------:R-:W-:Y:S02]  /*49d0*/  FMUL R166, R166, 1.4426950216293334961 ;  /* 0x3fb8aa3ba6a67820 */ /* 0x000fe40000400000 */
[----:B------:R-:W-:Y:S02]  /*49e0*/  FADD R142, R142, R67 ;  /* 0x000000438e8e7221 */ /* 0x000fe40000000000 */
[----:B------:R-:W-:Y:S01]  /*49f0*/  FFMA R164, R164, c[0x0][0x188], -R188 ;  /* 0x00006200a4a47a23 */ /* 0x000fe200000008bc */
[----:B------:R-:W2:Y:S01]  /*4a00*/  MUFU.EX2 R127, R127 ;  /* 0x0000007f007f7308 */ /* 0x000ea20000000800 */
[----:B------:R-:W-:-:S02]  /*4a10*/  FADD R81, R66, R81 ;  /* 0x0000005142517221 */ /* 0x000fc40000000000 */
[----:B------:R-:W-:Y:S02]  /*4a20*/  FMUL R161, R161, 1.4426950216293334961 ;  /* 0x3fb8aa3ba1a17820 */ /* 0x000fe40000400000 */
[----:B------:R-:W-:Y:S02]  /*4a30*/  FADD R91, R91, R86 ;  /* 0x000000565b5b7221 */ /* 0x000fe40000000000 */
[----:B------:R-:W-:Y:S01]  /*4a40*/  FADD R119, R119, R134 ;  /* 0x0000008677777221 */ /* 0x000fe20000000000 */
[----:B------:R-:W3:Y:S01]  /*4a50*/  MUFU.EX2 R67, R166 ;  /* 0x000000a600437308 */ /* 0x000ee20000000800 */
[----:B------:R-:W-:Y:S02]  /*4a60*/  FADD R141, R141, R142 ;  /* 0x0000008e8d8d7221 */ /* 0x000fe40000000000 */
[----:B------:R-:W-:Y:S02]  /*4a70*/  FMUL R138, R164, 1.4426950216293334961 ;  /* 0x3fb8aa3ba48a7820 */ /* 0x000fe40000400000 */
[----:B------:R-:W-:-:S02]  /*4a80*/  FFMA R165, R165, c[0x0][0x188], -R188 ;  /* 0x00006200a5a57a23 */ /* 0x000fc400000008bc */
[----:B------:R-:W-:Y:S01]  /*4a90*/  FADD R88, R88, R81 ;  /* 0x0000005158587221 */ /* 0x000fe20000000000 */
[----:B------:R-:W4:Y:S01]  /*4aa0*/  MUFU.EX2 R136, R161 ;  /* 0x000000a100887308 */ /* 0x000f220000000800 */
[----:B------:R-:W-:Y:S02]  /*4ab0*/  FFMA R167, R167, c[0x0][0x188], -R124 ;  /* 0x00006200a7a77a23 */ /* 0x000fe4000000087c */
[----:B------:R-:W-:Y:S02]  /*4ac0*/  FADD R94, R94, R91 ;  /* 0x0000005b5e5e7221 */ /* 0x000fe40000000000 */
[----:B------:R-:W-:Y:S02]  /*4ad0*/  FADD R130, R130, R119 ;  /* 0x0000007782827221 */ /* 0x000fe40000000000 */
[----:B------:R-:W-:Y:S02]  /*4ae0*/  FFMA R104, R104, c[0x0][0x188], -R12 ;  /* 0x0000620068687a23 */ /* 0x000fe4000000080c */
[----:B------:R-:W-:-:S02]  /*4af0*/  FADD R140, R140, R141 ;  /* 0x0000008d8c8c7221 */ /* 0x000fc40000000000 */
[----:B------:R-:W-:Y:S02]  /*4b00*/  FMUL R131, R165, 1.4426950216293334961 ;  /* 0x3fb8aa3ba5837820 */ /* 0x000fe40000400000 */
[----:B------:R-:W-:Y:S02]  /*4b10*/  FFMA R168, R168, c[0x0][0x188], -R188 ;  /* 0x00006200a8a87a23 */ /* 0x000fe400000008bc */
[----:B------:R-:W-:Y:S01]  /*4b20*/  FFMA R170, R170, c[0x0][0x188], -R124 ;  /* 0x00006200aaaa7a23 */ /* 0x000fe2000000087c */
[----:B------:R-:W5:Y:S01]  /*4b30*/  MUFU.EX2 R138, R138 ;  /* 0x0000008a008a7308 */ /* 0x000f620000000800 */
[----:B------:R-:W-:Y:S02]  /*4b40*/  FADD R89, R89, R88 ;  /* 0x0000005859597221 */ /* 0x000fe40000000000 */
[----:B------:R-:W-:Y:S02]  /*4b50*/  FMUL R167, R167, 1.4426950216293334961 ;  /* 0x3fb8aa3ba7a77820 */ /* 0x000fe40000400000 */
[----:B------:R-:W-:-:S02]  /*4b60*/  FADD R95, R95, R94 ;  /* 0x0000005e5f5f7221 */ /* 0x000fc40000000000 */
[----:B------:R-:W-:Y:S02]  /*4b70*/  FADD R129, R129, R130 ;  /* 0x0000008281817221 */ /* 0x000fe40000000000 */
[----:B------:R-:W-:Y:S02]  /*4b80*/  FMUL R104, R104, 1.4426950216293334961 ;  /* 0x3fb8aa3b68687820 */ /* 0x000fe40000400000 */
[----:B0-----:R-:W-:Y:S02]  /*4b90*/  FADD R53, R65, R140 ;  /* 0x0000008c41357221 */ /* 0x001fe40000000000 */
[----:B------:R-:W-:Y:S02]  /*4ba0*/  FMUL R52, R168, 1.4426950216293334961 ;  /* 0x3fb8aa3ba8347820 */ /* 0x000fe40000400000 */
[----:B------:R-:W-:Y:S02]  /*4bb0*/  FFMA R169, R169, c[0x0][0x188], -R188 ;  /* 0x00006200a9a97a23 */ /* 0x000fe400000008bc */
[----:B------:R-:W-:-:S02]  /*4bc0*/  FFMA R171, R171, c[0x0][0x188], -R124 ;  /* 0x00006200abab7a23 */ /* 0x000fc4000000087c */
[----:B------:R-:W-:Y:S01]  /*4bd0*/  FMUL R76, R170, 1.4426950216293334961 ;  /* 0x3fb8aa3baa4c7820 */ /* 0x000fe20000400000 */
[----:B------:R-:W-:Y:S01]  /*4be0*/  MUFU.EX2 R131, R131 ;  /* 0x0000008300837308 */ /* 0x000fe20000000800 */
[----:B------:R-:W-:Y:S02]  /*4bf0*/  FADD R92, R92, R89 ;  /* 0x000000595c5c7221 */ /* 0x000fe40000000000 */
[----:B------:R-:W-:Y:S02]  /*4c00*/  FADD R98, R98, R95 ;  /* 0x0000005f62627221 */ /* 0x000fe40000000000 */
[----:B------:R-:W-:Y:S02]  /*4c10*/  FADD R128, R128, R129 ;  /* 0x0000008180807221 */ /* 0x000fe40000000000 */
[----:B-1----:R-:W-:Y:S01]  /*4c20*/  FADD R132, R144, R53 ;  /* 0x0000003590847221 */ /* 0x002fe20000000000 */
[----:B------:R-:W0:Y:S01]  /*4c30*/  MUFU.EX2 R56, R167 ;  /* 0x000000a700387308 */ /* 0x000e220000000800 */
[----:B------:R-:W-:-:S02]  /*4c40*/  FMUL R139, R169, 1.4426950216293334961 ;  /* 0x3fb8aa3ba98b7820 */ /* 0x000fc40000400000 */
[----:B------:R-:W-:Y:S02]  /*4c50*/  FFMA R172, R172, c[0x0][0x188], -R188 ;  /* 0x00006200acac7a23 */ /* 0x000fe400000008bc */
[----:B------:R-:W-:Y:S02]  /*4c60*/  FFMA R174, R174, c[0x0][0x188], -R124 ;  /* 0x00006200aeae7a23 */ /* 0x000fe4000000087c */
[----:B------:R-:W-:Y:S01]  /*4c70*/  FMUL R77, R171, 1.4426950216293334961 ;  /* 0x3fb8aa3bab4d7820 */ /* 0x000fe20000400000 */
[----:B------:R-:W1:Y:S01]  /*4c80*/  MUFU.EX2 R104, R104 ;  /* 0x0000006800687308 */ /* 0x000e620000000800 */
[----:B------:R-:W-:Y:S02]  /*4c90*/  FADD R93, R93, R92 ;  /* 0x0000005c5d5d7221 */ /* 0x000fe40000000000 */
[----:B------:R-:W-:Y:S02]  /*4ca0*/  FADD R99, R99, R98 ;  /* 0x0000006263637221 */ /* 0x000fe40000000000 */
[----:B--2---:R-:W-:-:S02]  /*4cb0*/  FADD R41, R127, R128 ;  /* 0x000000807f297221 */ /* 0x004fc40000000000 */
[----:B---3--:R-:W-:Y:S01]  /*4cc0*/  FADD R53, R67, R132 ;  /* 0x0000008443357221 */ /* 0x008fe20000000000 */
[----:B------:R-:W2:Y:S01]  /*4cd0*/  MUFU.EX2 R103, R103 ;  /* 0x0000006700677308 */ /* 0x000ea20000000800 */
[----:B------:R-:W-:Y:S02]  /*4ce0*/  FFMA R173, R173, c[0x0][0x188], -R188 ;  /* 0x00006200adad7a23 */ /* 0x000fe400000008bc */
[----:B------:R-:W-:Y:S02]  /*4cf0*/  FMUL R132, R172, 1.4426950216293334961 ;  /* 0x3fb8aa3bac847820 */ /* 0x000fe40000400000 */
[----:B------:R-:W-:-:S03]  /*4d00*/  FFMA R175, R175, c[0x0][0x188], -R124 ;  /* 0x00006200afaf7a23 */ /* 0x000fc6000000087c */
[----:B------:R-:W3:Y:S01]  /*4d10*/  MUFU.EX2 R52, R52 ;  /* 0x0000003400347308 */ /* 0x000ee20000000800 */
[----:B------:R-:W-:Y:S02]  /*4d20*/  FMUL R78, R174, 1.4426950216293334961 ;  /* 0x3fb8aa3bae4e7820 */ /* 0x000fe40000400000 */
[----:B------:R-:W-:-:S05]  /*4d30*/  FADD R96, R96, R93 ;  /* 0x0000005d60607221 */ /* 0x000fca0000000000 */
[----:B------:R-:W0:Y:S01]  /*4d40*/  MUFU.EX2 R76, R76 ;  /* 0x0000004c004c7308 */ /* 0x000e220000000800 */
[----:B------:R-:W-:Y:S02]  /*4d50*/  FADD R99, R102, R99 ;  /* 0x0000006366637221 */ /* 0x000fe40000000000 */
[----:B----4-:R-:W-:Y:S02]  /*4d60*/  FADD R41, R136, R41 ;  /* 0x0000002988297221 */ /* 0x010fe40000000000 */
[----:B------:R-:W-:-:S03]  /*4d70*/  FFMA R178, R178, c[0x0][0x188], -R124 ;  /* 0x00006200b2b27a23 */ /* 0x000fc6000000087c */
[----:B------:R-:W4:Y:S01]  /*4d80*/  MUFU.EX2 R106, R106 ;  /* 0x0000006a006a7308 */ /* 0x000f220000000800 */
[----:B------:R-:W-:Y:S02]  /*4d90*/  FMUL R141, R173, 1.4426950216293334961 ;  /* 0x3fb8aa3bad8d7820 */ /* 0x000fe40000400000 */
[----:B------:R-:W-:Y:S02]  /*4da0*/  FMUL R175, R175, 1.4426950216293334961 ;  /* 0x3fb8aa3bafaf7820 */ /* 0x000fe40000400000 */
[----:B------:R-:W-:-:S03]  /*4db0*/  FADD R97, R97, R96 ;  /* 0x0000006061617221 */ /* 0x000fc60000000000 */
[----:B------:R-:W0:Y:S01]  /*4dc0*/  MUFU.EX2 R139, R139 ;  /* 0x0000008b008b7308 */ /* 0x000e220000000800 */
[----:B------:R-:W-:Y:S02]  /*4dd0*/  FFMA R176, R176, c[0x0][0x188], -R188 ;  /* 0x00006200b0b07a23 */ /* 0x000fe400000008bc */
[----:B------:R-:W-:-:S05]  /*4de0*/  FADD R116, R116, R99 ;  /* 0x0000006374747221 */ /* 0x000fca0000000000 */
[----:B------:R-:W1:Y:S01]  /*4df0*/  MUFU.EX2 R77, R77 ;  /* 0x0000004d004d7308 */ /* 0x000e620000000800 */
[----:B-----5:R-:W-:Y:S02]  /*4e00*/  FADD R42, R138, R41 ;  /* 0x000000298a2a7221 */ /* 0x020fe40000000000 */
[----:B------:R-:W-:Y:S02]  /*4e10*/  FFMA R177, R177, c[0x0][0x188], -R188 ;  /* 0x00006200b1b17a23 */ /* 0x000fe400000008bc */
[----:B------:R-:W-:-:S03]  /*4e20*/  FMUL R79, R178, 1.4426950216293334961 ;  /* 0x3fb8aa3bb24f7820 */ /* 0x000fc60000400000 */
[----:B------:R-:W5:Y:S01]  /*4e30*/  MUFU.EX2 R107, R107 ;  /* 0x0000006b006b7308 */ /* 0x000f620000000800 */
[----:B------:R-:W-:Y:S02]  /*4e40*/  FADD R97, R100, R97 ;  /* 0x0000006164617221 */ /* 0x000fe40000000000 */
[----:B0-----:R-:W-:-:S05]  /*4e50*/  FADD R53, R56, R53 ;  /* 0x0000003538357221 */ /* 0x001fca0000000000 */
[----:B------:R-:W0:Y:S01]  /*4e60*/  MUFU.EX2 R132, R132 ;  /* 0x0000008400847308 */ /* 0x000e220000000800 */
[----:B------:R-:W-:Y:S02]  /*4e70*/  FFMA R179, R179, c[0x0][0x188], -R124 ;  /* 0x00006200b3b37a23 */ /* 0x000fe4000000087c */
[----:B------:R-:W-:-:S05]  /*4e80*/  FMUL R176, R176, 1.4426950216293334961 ;  /* 0x3fb8aa3bb0b07820 */ /* 0x000fca0000400000 */
[----:B------:R-:W0:Y:S01]  /*4e90*/  MUFU.EX2 R78, R78 ;  /* 0x0000004e004e7308 */ /* 0x000e220000000800 */
[----:B------:R-:W-:Y:S02]  /*4ea0*/  FADD R116, R117, R116 ;  /* 0x0000007475747221 */ /* 0x000fe40000000000 */
[----:B------:R-:W-:Y:S02]  /*4eb0*/  FADD R71, R131, R42 ;  /* 0x0000002a83477221 */ /* 0x000fe40000000000 */
[----:B------:R-:W-:-:S03]  /*4ec0*/  FFMA R180, R180, c[0x0][0x188], -R188 ;  /* 0x00006200b4b47a23 */ /* 0x000fc600000008bc */
[----:B------:R-:W0:Y:S01]  /*4ed0*/  MUFU.EX2 R105, R105 ;  /* 0x0000006900697308 */ /* 0x000e220000000800 */
[----:B------:R-:W-:Y:S02]  /*4ee0*/  FFMA R182, R182, c[0x0][0x188], -R124 ;  /* 0x00006200b6b67a23 */ /* 0x000fe4000000087c */
[----:B------:R-:W-:Y:S02]  /*4ef0*/  FMUL R73, R177, 1.4426950216293334961 ;  /* 0x3fb8aa3bb1497820 */ /* 0x000fe40000400000 */
[----:B-1----:R-:W-:-:S03]  /*4f00*/  FADD R97, R104, R97 ;  /* 0x0000006168617221 */ /* 0x002fc60000000000 */
[----:B------:R-:W1:Y:S01]  /*4f10*/  MUFU.EX2 R110, R110 ;  /* 0x0000006e006e7308 */ /* 0x000e620000000800 */
[----:B------:R-:W-:Y:S02]  /*4f20*/  FMUL R179, R179, 1.4426950216293334961 ;  /* 0x3fb8aa3bb3b37820 */ /* 0x000fe40000400000 */
[----:B--2---:R-:W-:-:S05]  /*4f30*/  FADD R57, R103, R116 ;  /* 0x0000007467397221 */ /* 0x004fca0000000000 */
[----:B------:R-:W-:Y:S01]  /*4f40*/  MUFU.EX2 R141, R141 ;  /* 0x0000008d008d7308 */ /* 0x000fe20000000800 */
[----:B---3--:R-:W-:Y:S02]  /*4f50*/  FADD R86, R52, R71 ;  /* 0x0000004734567221 */ /* 0x008fe40000000000 */
[----:B------:R-:W-:-:S05]  /*4f60*/  FADD R88, R76, R53 ;  /* 0x000000354c587221 */ /* 0x000fca0000000000 */
[----:B------:R-:W2:Y:S01]  /*4f70*/  MUFU.EX2 R175, R175 ;  /* 0x000000af00af7308 */ /* 0x000ea20000000800 */
[----:B------:R-:W-:Y:S02]  /*4f80*/  FFMA R181, R181, c[0x0][0x188], -R188 ;  /* 0x00006200b5b57a23 */ /* 0x000fe400000008bc */
[----:B------:R-:W-:Y:S02]  /*4f90*/  FMUL R74, R180, 1.4426950216293334961 ;  /* 0x3fb8aa3bb44a7820 */ /* 0x000fe40000400000 */
[----:B------:R-:W-:-:S03]  /*4fa0*/  FMUL R182, R182, 1.4426950216293334961 ;  /* 0x3fb8aa3bb6b67820 */ /* 0x000fc60000400000 */
[----:B------:R-:W3:Y:S01]  /*4fb0*/  MUFU.EX2 R109, R109 ;  /* 0x0000006d006d7308 */ /* 0x000ee20000000800 */
[----:B------:R-:W-:Y:S01]  /*4fc0*/  FADD R40, R108, R97 ;  /* 0x000000616c287221 */ /* 0x000fe20000000000 */
[----:B------:R-:W-:Y:S01]  /*4fd0*/  F2FP.BF16.PACK_AB R65, R144, R65 ;  /* 0x000000419041723e */ /* 0x000fe200000010ff */
[----:B------:R-:W-:Y:S01]  /*4fe0*/  FFMA R183, R183, c[0x0][0x188], -R124 ;  /* 0x00006200b7b77a23 */ /* 0x000fe2000000087c */
[----:B------:R-:W-:-:S04]  /*4ff0*/  F2FP.BF16.PACK_AB R67, R56, R67 ;  /* 0x000000433843723e */ /* 0x000fc800000010ff */
[----:B------:R-:W0:Y:S01]  /*5000*/  MUFU.EX2 R111, R111 ;  /* 0x0000006f006f7308 */ /* 0x000e220000000800 */
[----:B------:R-:W-:Y:S01]  /*5010*/  F2FP.BF16.PACK_AB R64, R136, R127 ;  /* 0x0000007f8840723e */ /* 0x000fe200000010ff */
[----:B----4-:R-:W-:Y:S01]  /*5020*/  FADD R82, R106, R57 ;  /* 0x000000396a527221 */ /* 0x010fe20000000000 */
[----:B------:R-:W-:Y:S01]  /*5030*/  F2FP.BF16.PACK_AB R66, R131, R138 ;  /* 0x0000008a8342723e */ /* 0x000fe200000010ff */
[----:B------:R-:W-:-:S04]  /*5040*/  FADD R81, R139, R86 ;  /* 0x000000568b517221 */ /* 0x000fc80000000000 */
[----:B------:R-:W4:Y:S01]  /*5050*/  MUFU.EX2 R72, R176 ;  /* 0x000000b000487308 */ /* 0x000f220000000800 */
[----:B------:R-:W-:-:S07]  /*5060*/  FADD R83, R77, R88 ;  /* 0x000000584d537221 */ /* 0x000fce0000000000 */
[----:B------:R-:W0:Y:S01]  /*5070*/  MUFU.EX2 R79, R79 ;  /* 0x0000004f004f7308 */ /* 0x000e220000000800 */
[----:B------:R-:W-:Y:S02]  /*5080*/  FMUL R75, R181, 1.4426950216293334961 ;  /* 0x3fb8aa3bb54b7820 */ /* 0x000fe40000400000 */
[----:B------:R-:W-:-:S05]  /*5090*/  FADD R56, R101, R40 ;  /* 0x0000002865387221 */ /* 0x000fca0000000000 */
[----:B------:R-:W1:Y:S01]  /*50a0*/  MUFU.EX2 R112, R112 ;  /* 0x0000007000707308 */ /* 0x000e620000000800 */
[----:B-----5:R-:W-:Y:S02]  /*50b0*/  FADD R53, R107, R82 ;  /* 0x000000526b357221 */ /* 0x020fe40000000000 */
[----:B------:R-:W-:-:S05]  /*50c0*/  FMUL R183, R183, 1.4426950216293334961 ;  /* 0x3fb8aa3bb7b77820 */ /* 0x000fca0000400000 */
[----:B------:R-:W5:Y:S01]  /*50d0*/  MUFU.EX2 R114, R114 ;  /* 0x0000007200727308 */ /* 0x000f620000000800 */
[----:B0-----:R-:W-:-:S07]  /*50e0*/  FADD R86, R132, R81 ;  /* 0x0000005184567221 */ /* 0x001fce0000000000 */
[----:B------:R-:W0:Y:S01]  /*50f0*/  MUFU.EX2 R73, R73 ;  /* 0x0000004900497308 */ /* 0x000e220000000800 */
[----:B------:R-:W-:-:S07]  /*5100*/  FADD R88, R78, R83 ;  /* 0x000000534e587221 */ /* 0x000fce0000000000 */
[----:B------:R-:W0:Y:S01]  /*5110*/  MUFU.EX2 R80, R179 ;  /* 0x000000b300507308 */ /* 0x000e220000000800 */
[----:B------:R-:W-:Y:S01]  /*5120*/  FADD R84, R105, R56 ;  /* 0x0000003869547221 */ /* 0x000fe20000000000 */
[C---:B------:R-:W-:Y:S01]  /*5130*/  HMMA.16816.F32.BF16 R44, R64.reuse, R58, R44 ;  /* 0x0000003a402c723c */ /* 0x040fe2000004182c */
[----:B-1----:R-:W-:Y:S01]  /*5140*/  FADD R82, R110, R53 ;  /* 0x000000356e527221 */ /* 0x002fe20000000000 */
[----:B------:R-:W-:Y:S04]  /*5150*/  LDSM.16.M88.4 R40, [R143+0x1080] ;  /* 0x001080008f28783b */ /* 0x000fe80000000200 */
[----:B------:R-:W1:Y:S01]  /*5160*/  MUFU.EX2 R113, R113 ;  /* 0x0000007100717308 */ /* 0x000e620000000800 */
[----:B--2---:R-:W-:Y:S01]  /*5170*/  FADD R88, R175, R88 ;  /* 0x00000058af587221 */ /* 0x004fe20000000000 */
[----:B------:R-:W-:Y:S06]  /*5180*/  HMMA.16816.F32.BF16 R60, R64, R54, R60 ;  /* 0x00000036403c723c */ /* 0x000fec000004183c */
[----:B------:R-:W2:Y:S01]  /*5190*/  MUFU.EX2 R115, R115 ;  /* 0x0000007300737308 */ /* 0x000ea20000000800 */
[----:B------:R-:W-:Y:S01]  /*51a0*/  FADD R65, R141, R86 ;  /* 0x000000568d417221 */ /* 0x000fe20000000000 */
[----:B------:R-:W-:Y:S06]  /*51b0*/  LDSM.16.M88.4 R56, [R143+0x1880] ;  /* 0x001880008f38783b */ /* 0x000fec0000000200 */
[----:B------:R-:W0:Y:S01]  /*51c0*/  MUFU.EX2 R74, R74 ;  /* 0x0000004a004a7308 */ /* 0x000e220000000800 */
[----:B---3--:R-:W-:-:S07]  /*51d0*/  FADD R53, R109, R84 ;  /* 0x000000546d357221 */ /* 0x008fce0000000000 */
[----:B------:R-:W3:Y:S01]  /*51e0*/  MUFU.EX2 R182, R182 ;  /* 0x000000b600b67308 */ /* 0x000ee20000000800 */
[----:B------:R-:W-:Y:S02]  /*51f0*/  FADD R55, R111, R82 ;  /* 0x000000526f377221 */ /* 0x000fe40000000000 */
[----:B----4-:R-:W-:-:S05]  /*5200*/  FADD R66, R72, R65 ;  /* 0x0000004148427221 */ /* 0x010fca0000000000 */
[----:B------:R-:W4:Y:S01]  /*5210*/  MUFU.EX2 R118, R118 ;  /* 0x0000007600767308 */ /* 0x000f220000000800 */
[----:B------:R-:W-:-:S07]  /*5220*/  FADD R81, R79, R88 ;  /* 0x000000584f517221 */ /* 0x000fce0000000000 */
[----:B------:R-:W2:Y:S01]  /*5230*/  MUFU.EX2 R75, R75 ;  /* 0x0000004b004b7308 */ /* 0x000ea20000000800 */
[----:B------:R-:W-:-:S07]  /*5240*/  FADD R54, R112, R53 ;  /* 0x0000003570367221 */ /* 0x000fce0000000000 */
[----:B------:R-:W4:Y:S01]  /*5250*/  MUFU.EX2 R67, R183 ;  /* 0x000000b700437308 */ /* 0x000f220000000800 */
[----:B-----5:R-:W-:Y:S02]  /*5260*/  FADD R64, R114, R55 ;  /* 0x0000003772407221 */ /* 0x020fe40000000000 */
[----:B0-----:R-:W-:Y:S02]  /*5270*/  FADD R65, R73, R66 ;  /* 0x0000004249417221 */ /* 0x001fe40000000000 */
[----:B------:R-:W-:Y:S02]  /*5280*/  FADD R81, R80, R81 ;  /* 0x0000005150517221 */ /* 0x000fe40000000000 */
[----:B-1----:R-:W-:Y:S02]  /*5290*/  FADD R53, R113, R54 ;  /* 0x0000003671357221 */ /* 0x002fe40000000000 */
[----:B--2---:R-:W-:Y:S02]  /*52a0*/  FADD R55, R115, R64 ;  /* 0x0000004073377221 */ /* 0x004fe40000000000 */
[----:B------:R-:W-:-:S02]  /*52b0*/  FADD R54, R74, R65 ;  /* 0x000000414a367221 */ /* 0x000fc40000000000 */
[----:B---3--:R-:W-:Y:S02]  /*52c0*/  FADD R82, R182, R81 ;  /* 0x00000051b6527221 */ /* 0x008fe40000000000 */
[----:B------:R-:W-:Y:S02]  /*52d0*/  FADD R64, R90, R53 ;  /* 0x000000355a407221 */ /* 0x000fe40000000000 */
[----:B----4-:R-:W-:Y:S02]  /*52e0*/  FADD R65, R118, R55 ;  /* 0x0000003776417221 */ /* 0x010fe40000000000 */
[----:B------:R-:W-:Y:S02]  /*52f0*/  FADD R66, R75, R54 ;  /* 0x000000364b427221 */ /* 0x000fe40000000000 */
[----:B------:R-:W-:Y:S01]  /*5300*/  FADD R82, R67, R82 ;  /* 0x0000005243527221 */ /* 0x000fe20000000000 */
[----:B------:R-:W0:Y:S04]  /*5310*/  SHFL.BFLY PT, R81, R64, 0x2, 0x1f ;  /* 0x0c401f0040517f89 */ /* 0x000e2800000e0000 */
[----:B------:R-:W1:Y:S04]  /*5320*/  SHFL.BFLY PT, R84, R65, 0x2, 0x1f ;  /* 0x0c401f0041547f89 */ /* 0x000e6800000e0000 */
[----:B------:R-:W2:Y:S04]  /*5330*/  SHFL.BFLY PT, R83, R66, 0x2, 0x1f ;  /* 0x0c401f0042537f89 */ /* 0x000ea800000e0000 */
[----:B------:R-:W3:Y:S01]  /*5340*/  SHFL.BFLY PT, R85, R82, 0x2, 0x1f ;  /* 0x0c401f0052557f89 */ /* 0x000ee200000e0000 */
[----:B------:R-:W-:-:S02]  /*5350*/  F2FP.BF16.PACK_AB R68, R108, R104 ;  /* 0x000000686c44723e */ /* 0x000fc400000010ff */
[----:B------:R-:W-:Y:S02]  /*5360*/  F2FP.BF16.PACK_AB R70, R105, R101 ;  /* 0x000000656946723e */ /* 0x000fe400000010ff */
[----:B------:R-:W-:Y:S02]  /*5370*/  F2FP.BF16.PACK_AB R69, R106, R103 ;  /* 0x000000676a45723e */ /* 0x000fe400000010ff */
[----:B------:R-:W-:Y:S02]  /*5380*/  F2FP.BF16.PACK_AB R71, R110, R107 ;  /* 0x0000006b6e47723e */ /* 0x000fe400000010ff */
[----:B------:R-:W-:Y:S02]  /*5390*/  F2FP.BF16.PACK_AB R52, R139, R52 ;  /* 0x000000348b34723e */ /* 0x000fe400000010ff */
[----:B------:R-:W-:Y:S02]  /*53a0*/  F2FP.BF16.PACK_AB R54, R141, R132 ;  /* 0x000000848d36723e */ /* 0x000fe400000010ff */
[----:B------:R-:W-:-:S02]  /*53b0*/  F2FP.BF16.PACK_AB R53, R77, R76 ;  /* 0x0000004c4d35723e */ /* 0x000fc400000010ff */
[----:B------:R-:W-:Y:S01]  /*53c0*/  F2FP.BF16.PACK_AB R55, R175, R78 ;  /* 0x0000004eaf37723e */ /* 0x000fe200000010ff */
[----:B0-----:R-:W-:Y:S02]  /*53d0*/  FADD R81, R64, R81 ;  /* 0x0000005140517221 */ /* 0x001fe40000000000 */
[----:B-1----:R-:W-:Y:S02]  /*53e0*/  FADD R84, R65, R84 ;  /* 0x0000005441547221 */ /* 0x002fe40000000000 */
[----:B--2---:R-:W-:Y:S02]  /*53f0*/  FADD R83, R66, R83 ;  /* 0x0000005342537221 */ /* 0x004fe40000000000 */
[----:B---3--:R-:W-:Y:S01]  /*5400*/  FADD R85, R82, R85 ;  /* 0x0000005552557221 */ /* 0x008fe20000000000 */
[C---:B------:R-:W-:Y:S08]  /*5410*/  HMMA.16816.F32.BF16 R120, R68.reuse, R40, R120 ;  /* 0x000000284478723c */ /* 0x040ff00000041878 */
[-C--:B------:R-:W-:Y:S01]  /*5420*/  HMMA.16816.F32.BF16 R48, R68, R56.reuse, R48 ;  /* 0x000000384430723c */ /* 0x080fe20000041830 */
[----:B------:R-:W-:Y:S04]  /*5430*/  SHFL.BFLY PT, R68, R83, 0x1, 0x1f ;  /* 0x0c201f0053447f89 */ /* 0x000fe800000e0000 */
[----:B------:R-:W-:Y:S03]  /*5440*/  SHFL.BFLY PT, R70, R85, 0x1, 0x1f ;  /* 0x0c201f0055467f89 */ /* 0x000fe600000e0000 */
[C---:B------:R-:W-:Y:S01]  /*5450*/  HMMA.16816.F32.BF16 R60, R52.reuse, R56, R60 ;  /* 0x00000038343c723c */ /* 0x040fe2000004183c */
[----:B------:R-:W0:Y:S04]  /*5460*/  SHFL.BFLY PT, R56, R81, 0x1, 0x1f ;  /* 0x0c201f0051387f89 */ /* 0x000e2800000e0000 */
[----:B------:R-:W1:Y:S03]  /*5470*/  SHFL.BFLY PT, R57, R84, 0x1, 0x1f ;  /* 0x0c201f0054397f89 */ /* 0x000e6600000e0000 */
[----:B------:R-:W-:Y:S01]  /*5480*/  HMMA.16816.F32.BF16 R44, R52, R40, R44 ;  /* 0x00000028342c723c */ /* 0x000fe2000004182c */
[----:B------:R-:W-:-:S04]  /*5490*/  IADD3 R2, R2, 0x80, RZ ;  /* 0x0000008002027810 */ /* 0x000fc80007ffe0ff */
[----:B------:R-:W-:Y:S02]  /*54a0*/  ISETP.GE.AND P0, PT, R2, c[0x0][0x1d0], PT ;  /* 0x0000740002007a0c */ /* 0x000fe40003f06270 */
[----:B------:R-:W-:Y:S02]  /*54b0*/  F2FP.BF16.PACK_AB R88, R112, R109 ;  /* 0x0000006d7058723e */ /* 0x000fe400000010ff */
[----:B------:R-:W-:Y:S02]  /*54c0*/  F2FP.BF16.PACK_AB R90, R90, R113 ;  /* 0x000000715a5a723e */ /* 0x000fe400000010ff */
[----:B------:R-:W-:Y:S02]  /*54d0*/  F2FP.BF16.PACK_AB R89, R114, R111 ;  /* 0x0000006f7259723e */ /* 0x000fe400000010ff */
[----:B------:R-:W-:Y:S02]  /*54e0*/  F2FP.BF16.PACK_AB R91, R118, R115 ;  /* 0x00000073765b723e */ /* 0x000fe400000010ff */
[----:B------:R-:W-:-:S02]  /*54f0*/  F2FP.BF16.PACK_AB R64, R73, R72 ;  /* 0x000000484940723e */ /* 0x000fc400000010ff */
[----:B------:R-:W-:Y:S02]  /*5500*/  F2FP.BF16.PACK_AB R66, R75, R74 ;  /* 0x0000004a4b42723e */ /* 0x000fe400000010ff */
[----:B------:R-:W-:Y:S02]  /*5510*/  F2FP.BF16.PACK_AB R65, R80, R79 ;  /* 0x0000004f5041723e */ /* 0x000fe400000010ff */
[----:B------:R-:W-:Y:S01]  /*5520*/  F2FP.BF16.PACK_AB R67, R67, R182 ;  /* 0x000000b64343723e */ /* 0x000fe200000010ff */
[----:B------:R-:W-:Y:S01]  /*5530*/  HMMA.16816.F32.BF16 R52, R88, R42, R120 ;  /* 0x0000002a5834723c */ /* 0x000fe20000041878 */
[----:B------:R-:W-:Y:S01]  /*5540*/  MOV R72, 0x80 ;  /* 0x0000008000487802 */ /* 0x000fe20000000f00 */
[----:B0-----:R-:W-:Y:S02]  /*5550*/  FADD R56, R81, R56 ;  /* 0x0000003851387221 */ /* 0x001fe40000000000 */
[----:B-1----:R-:W-:Y:S02]  /*5560*/  FADD R57, R84, R57 ;  /* 0x0000003954397221 */ /* 0x002fe40000000000 */
[----:B------:R-:W-:-:S02]  /*5570*/  FADD R68, R83, R68 ;  /* 0x0000004453447221 */ /* 0x000fc40000000000 */
[----:B------:R-:W-:Y:S01]  /*5580*/  HMMA.16816.F32.BF16 R44, R64, R42, R44 ;  /* 0x0000002a402c723c */ /* 0x000fe2000004182c */
[----:B------:R-:W-:Y:S01]  /*5590*/  FADD R85, R85, R70 ;  /* 0x0000004655557221 */ /* 0x000fe20000000000 */
[----:B------:R-:W-:Y:S01]  /*55a0*/  MOV R206, R12 ;  /* 0x0000000c00ce7202 */ /* 0x000fe20000000f00 */
[C---:B------:R-:W-:Y:S01]  /*55b0*/  IMAD R3, R72.reuse, c[0x0][0x1b4], R3 ;  /* 0x00006d0048037a24 */ /* 0x040fe200078e0203 */
[----:B------:R-:W-:Y:S01]  /*55c0*/  MOV R205, R13 ;  /* 0x0000000d00cd7202 */ /* 0x000fe20000000f00 */
[----:B------:R-:W-:-:S03]  /*55d0*/  IMAD R5, R72, c[0x0][0x1a4], R5 ;  /* 0x0000690048057a24 */ /* 0x000fc600078e0205 */
[----:B------:R-:W-:Y:S01]  /*55e0*/  HMMA.16816.F32.BF16 R48, R88, R58, R48 ;  /* 0x0000003a5830723c */ /* 0x000fe20000041830 */
[----:B------:R-:W-:Y:S01]  /*55f0*/  FFMA R11, R190, R11, R56 ;  /* 0x0000000bbe0b7223 */ /* 0x000fe20000000038 */
[----:B------:R-:W-:Y:S01]  /*5600*/  MOV R204, R188 ;  /* 0x000000bc00cc7202 */ /* 0x000fe20000000f00 */
[----:B------:R-:W-:Y:S01]  /*5610*/  FFMA R10, R189, R10, R57 ;  /* 0x0000000abd0a7223 */ /* 0x000fe20000000039 */
[----:B------:R-:W-:Y:S01]  /*5620*/  MOV R203, R124 ;  /* 0x0000007c00cb7202 */ /* 0x000fe20000000f00 */
[----:B------:R-:W-:-:S03]  /*5630*/  FFMA R9, R125, R9, R68 ;  /* 0x000000097d097223 */ /* 0x000fc60000000044 */
[----:B------:R-:W-:Y:S01]  /*5640*/  HMMA.16816.F32.BF16 R40, R64, R58, R60 ;  /* 0x0000003a4028723c */ /* 0x000fe2000004183c */
[----:B------:R-:W-:Y:S01]  /*5650*/  FFMA R8, R126, R8, R85 ;  /* 0x000000087e087223 */ /* 0x000fe20000000055 */
[----:B------:R-:W-:Y:S01]  /*5660*/  @P0 CALL.REL.NOINC `(.L_x_0) ;  /* 0x0000001000000944 */ /* 0x000fe20003c00000 */
[----:B------:R-:W-:Y:S05]  /*5670*/  BRA `(.L_x_1) ;  /* 0xffffbba000007947 */ /* 0x000fea000383ffff */
.L_x_0:
[----:B------:R-:W0:Y:S01]  /*5680*/  S2R R60, SR_TID.X ;  /* 0x00000000003c7919 */ /* 0x000e220000002100 */
[----:B------:R-:W-:Y:S01]  /*5690*/  IMAD R15, R229, c[0x0][0x1c4], RZ ;  /* 0x00007100e50f7a24 */ /* 0x000fe200078e02ff */
[----:B------:R-:W-:Y:S02]  /*56a0*/  MOV R19, R11 ;  /* 0x0000000b00137202 */ /* 0x000fe40000000f00 */
[----:B--2---:R-:W1:Y:S01]  /*56b0*/  S2R R3, SR_TID.X ;  /* 0x0000000000037919 */ /* 0x004e620000002100 */
[----:B------:R-:W-:Y:S01]  /*56c0*/  MOV R28, R10 ;  /* 0x0000000a001c7202 */ /* 0x000fe20000000f00 */
[----:B------:R-:W-:Y:S01]  /*56d0*/  IMAD.HI R18, R15, 0x2, RZ ;  /* 0x000000020f127827 */ /* 0x000fe200078e02ff */
[----:B------:R-:W-:Y:S01]  /*56e0*/  FSETP.GEU.AND P3, PT, R19, 1.175494350822287508e-38, PT ;  /* 0x008000001300780b */ /* 0x000fe20003f6e000 */
[----:B------:R-:W2:Y:S01]  /*56f0*/  S2R R58, SR_CTAID.Y ;  /* 0x00000000003a7919 */ /* 0x000ea20000002600 */
[----:B------:R-:W-:-:S02]  /*5700*/  MOV R36, R9 ;  /* 0x0000000900247202 */ /* 0x000fc40000000f00 */
[----:B------:R-:W-:Y:S01]  /*5710*/  FSETP.GEU.AND P6, PT, R28, 1.175494350822287508e-38, PT ;  /* 0x008000001c00780b */ /* 0x000fe20003fce000 */
[----:B------:R-:W-:Y:S01]  /*5720*/  BAR.SYNC.DEFER_BLOCKING 0x0 ;  /* 0x0000000000007b1d */ /* 0x000fe20000010000 */
[----:B------:R-:W-:Y:S02]  /*5730*/  MOV R26, R8 ;  /* 0x00000008001a7202 */ /* 0x000fe40000000f00 */
[----:B------:R-:W-:Y:S02]  /*5740*/  FSETP.GEU.AND P0, PT, R36, 1.175494350822287508e-38, PT ;  /* 0x008000002400780b */ /* 0x000fe40003f0e000 */
[C---:B------:R-:W-:Y:S02]  /*5750*/  FSETP.GEU.AND P1, PT, R26.reuse, 1.175494350822287508e-38, PT ;  /* 0x008000001a00780b */ /* 0x040fe40003f2e000 */
[----:B------:R-:W-:Y:S02]  /*5760*/  FSETP.GT.AND P2, PT, |R26|, 8.50705917302346158658e+37, PT ;  /* 0x7e8000001a00780b */ /* 0x000fe40003f44200 */
[----:B0-----:R-:W-:-:S02]  /*5770*/  SHF.L.U32 R0, R60, 0x2, RZ ;  /* 0x000000023c007819 */ /* 0x001fc400000006ff */
[----:B------:R-:W-:Y:S02]  /*5780*/  SHF.L.U32 R6, R60, 0x3, RZ ;  /* 0x000000033c067819 */ /* 0x000fe400000006ff */
[----:B-1----:R-:W-:Y:S02]  /*5790*/  LOP3.LUT R4, R3, 0xf, RZ, 0xc0, !PT ;  /* 0x0000000f03047812 */ /* 0x002fe400078ec0ff */
[----:B------:R-:W-:Y:S01]  /*57a0*/  LOP3.LUT R0, R0, 0x180, RZ, 0xc0, !PT ;  /* 0x0000018000007812 */ /* 0x000fe200078ec0ff */
[----:B--2---:R-:W-:Y:S01]  /*57b0*/  IMAD R14, R58, c[0x0][0x1c0], RZ ;  /* 0x000070003a0e7a24 */ /* 0x004fe200078e02ff */
[----:B------:R-:W-:-:S03]  /*57c0*/  SHF.L.U32 R3, R15, 0x1, RZ ;  /* 0x000000010f037819 */ /* 0x000fc600000006ff */
[----:B------:R-:W-:Y:S01]  /*57d0*/  @P2 FMUL R43, R43, 0.25 ;  /* 0x3e8000002b2b2820 */ /* 0x000fe20000400000 */
[----:B------:R-:W-:Y:S01]  /*57e0*/  LEA R20, R4, R0, 0x3 ;  /* 0x0000000004147211 */ /* 0x000fe200078e18ff */
[----:B------:R-:W-:Y:S01]  /*57f0*/  FMUL R0, R19, 8388608 ;  /* 0x4b00000013007820 */ /* 0x000fe20000400000 */
[----:B------:R-:W0:Y:S01]  /*5800*/  S2R R4, SR_TID.X ;  /* 0x0000000000047919 */ /* 0x000e220000002100 */
[----:B------:R-:W-:Y:S01]  /*5810*/  SHF.L.U32 R2, R14, 0x1, RZ ;  /* 0x000000010e027819 */ /* 0x000fe200000006ff */
[----:B------:R-:W-:Y:S01]  /*5820*/  @P2 FMUL R42, R42, 0.25 ;  /* 0x3e8000002a2a2820 */ /* 0x000fe20000400000 */
[----:B------:R-:W-:Y:S01]  /*5830*/  LOP3.LUT R10, R6, 0x38, RZ, 0xc0, !PT ;  /* 0x00000038060a7812 */ /* 0x000fe200078ec0ff */
[----:B------:R-:W-:Y:S01]  /*5840*/  @P2 FMUL R47, R47, 0.25 ;  /* 0x3e8000002f2f2820 */ /* 0x000fe20000400000 */
[----:B------:R-:W-:Y:S01]  /*5850*/  IADD3 R2, P4, P5, R3, c[0x0][0x178], R2 ;  /* 0x00005e0003027a10 */ /* 0x000fe20007d9e002 */
[----:B------:R-:W-:Y:S01]  /*5860*/  FMUL R3, R28, 8388608 ;  /* 0x4b0000001c037820 */ /* 0x000fe20000400000 */
[----:B------:R-:W-:Y:S01]  /*5870*/  FSEL R33, R0, R19, !P3 ;  /* 0x0000001300217208 */ /* 0x000fe20005800000 */
[----:B------:R-:W-:Y:S01]  /*5880*/  @P2 FMUL R46, R46, 0.25 ;  /* 0x3e8000002e2e2820 */ /* 0x000fe20000400000 */
[----:B------:R-:W-:-:S02]  /*5890*/  LOP3.LUT R11, R60, 0xc, RZ, 0xc0, !PT ;  /* 0x0000000c3c0b7812 */ /* 0x000fc400078ec0ff */
[----:B------:R-:W-:Y:S01]  /*58a0*/  FSEL R35, R3, R28, !P6 ;  /* 0x0000001c03237208 */ /* 0x000fe20007000000 */
[----:B------:R-:W-:Y:S01]  /*58b0*/  FMUL R3, R36, 8388608 ;  /* 0x4b00000024037820 */ /* 0x000fe20000400000 */
[----:B------:R-:W-:Y:S02]  /*58c0*/  IADD3 R0, R33, -0x3f3504f3, RZ ;  /* 0xc0cafb0d21007810 */ /* 0x000fe40007ffe0ff */
[----:B------:R-:W-:Y:S02]  /*58d0*/  LOP3.LUT R7, R60, 0x70, RZ, 0xc0, !PT ;  /* 0x000000703c077812 */ /* 0x000fe400078ec0ff */
[----:B------:R-:W-:Y:S01]  /*58e0*/  FSEL R56, R3, R36, !P0 ;  /* 0x0000002403387208 */ /* 0x000fe20004000000 */
[----:B------:R-:W-:Y:S01]  /*58f0*/  FMUL R3, R26, 8388608 ;  /* 0x4b0000001a037820 */ /* 0x000fe20000400000 */
[----:B------:R-:W-:Y:S02]  /*5900*/  LEA R24, R7, R10, 0x2 ;  /* 0x0000000a07187211 */ /* 0x000fe400078e10ff */
[----:B------:R-:W-:-:S02]  /*5910*/  SHF.R.U32.HI R16, RZ, 0x1, R60 ;  /* 0x00000001ff107819 */ /* 0x000fc4000001163c */
[----:B------:R-:W-:Y:S01]  /*5920*/  FSEL R57, R3, R26, !P1 ;  /* 0x0000001a03397208 */ /* 0x000fe20004800000 */
[----:B------:R-:W-:Y:S01]  /*5930*/  IMAD.HI R3, R14, 0x2, RZ ;  /* 0x000000020e037827 */ /* 0x000fe200078e02ff */
[----:B0-----:R-:W-:Y:S02]  /*5940*/  SHF.L.U32 R4, R4, 0x5, RZ ;  /* 0x0000000504047819 */ /* 0x001fe400000006ff */
[----:B------:R-:W-:Y:S02]  /*5950*/  LOP3.LUT R15, R16, 0x4, RZ, 0xc0, !PT ;  /* 0x00000004100f7812 */ /* 0x000fe400078ec0ff */
[----:B------:R-:W-:Y:S02]  /*5960*/  LOP3.LUT R8, R4, 0x60, RZ, 0xc0, !PT ;  /* 0x0000006004087812 */ /* 0x000fe400078ec0ff */
[----:B------:R-:W-:Y:S02]  /*5970*/  LOP3.LUT R4, R0, 0xff800000, RZ, 0xc0, !PT ;  /* 0xff80000000047812 */ /* 0x000fe400078ec0ff */
[----:B------:R-:W-:-:S02]  /*5980*/  IADD3 R0, R35, -0x3f3504f3, RZ ;  /* 0xc0cafb0d23007810 */ /* 0x000fc40007ffe0ff */
[----:B------:R-:W0:Y:S01]  /*5990*/  I2F R5, R4 ;  /* 0x0000000400057306 */ /* 0x000e220000201400 */
[----:B------:R-:W-:Y:S02]  /*59a0*/  LEA R8, R11, R8, 0x8 ;  /* 0x000000080b087211 */ /* 0x000fe400078e40ff */
[----:B------:R-:W-:Y:S02]  /*59b0*/  LOP3.LUT R6, R0, 0xff800000, RZ, 0xc0, !PT ;  /* 0xff80000000067812 */ /* 0x000fe400078ec0ff */
[----:B------:R-:W-:Y:S02]  /*59c0*/  IADD3 R0, R56, -0x3f3504f3, RZ ;  /* 0xc0cafb0d38007810 */ /* 0x000fe40007ffe0ff */
[----:B------:R-:W-:Y:S02]  /*59d0*/  LEA R22, R7, R8, 0x3 ;  /* 0x0000000807167211 */ /* 0x000fe400078e18ff */
[----:B------:R-:W-:Y:S01]  /*59e0*/  LOP3.LUT R9, R0, 0xff800000, RZ, 0xc0, !PT ;  /* 0xff80000000097812 */ /* 0x000fe200078ec0ff */
[----:B------:R-:W1:Y:S01]  /*59f0*/  I2F R8, R6 ;  /* 0x0000000600087306 */ /* 0x000e620000201400 */
[----:B------:R-:W-:-:S02]  /*5a00*/  IADD3 R0, R57, -0x3f3504f3, RZ ;  /* 0xc0cafb0d39007810 */ /* 0x000fc40007ffe0ff */
[----:B------:R-:W-:Y:S02]  /*5a10*/  SHF.R.S32.HI R7, RZ, 0x4, R60 ;  /* 0x00000004ff077819 */ /* 0x000fe4000001143c */
[----:B------:R-:W-:Y:S02]  /*5a20*/  LOP3.LUT R14, R0, 0xff800000, RZ, 0xc0, !PT ;  /* 0xff800000000e7812 */ /* 0x000fe400078ec0ff */
[----:B------:R-:W-:Y:S01]  /*5a30*/  FSEL R0, RZ, -23, P3 ;  /* 0xc1b80000ff007808 */ /* 0x000fe20001800000 */
[----:B------:R2:W3:Y:S01]  /*5a40*/  I2F R10, R9 ;  /* 0x00000009000a7306 */ /* 0x0004e20000201400 */
[C---:B------:R-:W-:Y:S01]  /*5a50*/  FSETP.GEU.AND P3, PT, |R26|.reuse, 1.175494350822287508e-38, PT ;  /* 0x008000001a00780b */ /* 0x040fe20003f6e200 */
[----:B------:R-:W-:Y:S01]  /*5a60*/  @P2 FMUL R26, R26, 0.25 ;  /* 0x3e8000001a1a2820 */ /* 0x000fe20000400000 */
[----:B------:R-:W-:Y:S01]  /*5a70*/  SGXT R7, R7, 0x1 ;  /* 0x000000010707781a */ /* 0x000fe20000000200 */
[----:B0-----:R-:W-:Y:S01]  /*5a80*/  FFMA.FTZ R0, R5, 1.1920928955078125e-07, R0 ;  /* 0x3400000005007823 */ /* 0x001fe20000010000 */
[----:B------:R-:W-:-:S02]  /*5a90*/  FSEL R5, RZ, -23, P6 ;  /* 0xc1b80000ff057808 */ /* 0x000fc40003000000 */
[----:B------:R-:W-:Y:S01]  /*5aa0*/  LOP3.LUT R32, R20, 0x408, R7, 0x78, !PT ;  /* 0x0000040814207812 */ /* 0x000fe200078e7807 */
[----:B------:R0:W4:Y:S01]  /*5ab0*/  I2F R16, R14 ;  /* 0x0000000e00107306 */ /* 0x0001220000201400 */
[----:B------:R-:W-:Y:S01]  /*5ac0*/  FSEL R7, RZ, -23, P0 ;  /* 0xc1b80000ff077808 */ /* 0x000fe20000000000 */
[----:B-1----:R-:W-:Y:S01]  /*5ad0*/  FFMA.FTZ R8, R8, 1.1920928955078125e-07, R5 ;  /* 0x3400000008087823 */ /* 0x002fe20000010005 */
[----:B------:R-:W-:Y:S02]  /*5ae0*/  FSETP.GT.AND P0, PT, |R36|, 8.50705917302346158658e+37, PT ;  /* 0x7e8000002400780b */ /* 0x000fe40003f04200 */
[----:B------:R-:W-:Y:S01]  /*5af0*/  IADD3.X R3, R18, c[0x0][0x17c], R3, P4, P5 ;  /* 0x00005f0012037a10 */ /* 0x000fe200027ea403 */
[----:B------:R-:W-:Y:S01]  /*5b00*/  @!P3 FMUL R26, R26, 16777216 ;  /* 0x4b8000001a1ab820 */ /* 0x000fe20000400000 */
[----:B------:R-:W-:Y:S01]  /*5b10*/  FSETP.GT.AND P4, PT, |R28|, 8.50705917302346158658e+37, PT ;  /* 0x7e8000001c00780b */ /* 0x000fe20003f84200 */
[----:B------:R-:W-:Y:S01]  /*5b20*/  @!P3 FMUL R43, R43, 16777216 ;  /* 0x4b8000002b2bb820 */ /* 0x000fe20000400000 */
[----:B------:R-:W-:Y:S01]  /*5b30*/  FSETP.GT.AND P5, PT, |R19|, 8.50705917302346158658e+37, PT ;  /* 0x7e8000001300780b */ /* 0x000fe20003fa4200 */
[----:B------:R-:W1:Y:S01]  /*5b40*/  MUFU.RCP R5, R26 ;  /* 0x0000001a00057308 */ /* 0x000e620000001000 */
[----:B------:R-:W-:Y:S01]  /*5b50*/  FSETP.GEU.AND P2, PT, |R36|, 1.175494350822287508e-38, PT ;  /* 0x008000002400780b */ /* 0x000fe20003f4e200 */
[----:B------:R-:W-:Y:S01]  /*5b60*/  @!P3 FMUL R42, R42, 16777216 ;  /* 0x4b8000002a2ab820 */ /* 0x000fe20000400000 */
[----:B------:R-:W-:Y:S01]  /*5b70*/  LEA R34, R11, R22, 0x1 ;  /* 0x000000160b227211 */ /* 0x000fe200078e08ff */
[----:B------:R-:W-:Y:S01]  /*5b80*/  @!P3 FMUL R47, R47, 16777216 ;  /* 0x4b8000002f2fb820 */ /* 0x000fe20000400000 */
[----:B------:R-:W-:Y:S01]  /*5b90*/  FSEL R11, RZ, -23, P1 ;  /* 0xc1b80000ff0b7808 */ /* 0x000fe20000800000 */
[----:B------:R-:W-:Y:S01]  /*5ba0*/  @P0 FMUL R36, R36, 0.25 ;  /* 0x3e80000024240820 */ /* 0x000fe20000400000 */
[----:B------:R-:W-:Y:S01]  /*5bb0*/  FSETP.GEU.AND P6, PT, |R28|, 1.175494350822287508e-38, PT ;  /* 0x008000001c00780b */ /* 0x000fe20003fce200 */
[----:B------:R-:W-:Y:S01]  /*5bc0*/  @!P3 FMUL R46, R46, 16777216 ;  /* 0x4b8000002e2eb820 */ /* 0x000fe20000400000 */
[----:B------:R-:W-:Y:S01]  /*5bd0*/  FSETP.GEU.AND P1, PT, |R19|, 1.175494350822287508e-38, PT ;  /* 0x008000001300780b */ /* 0x000fe20003f2e200 */
[----:B------:R-:W-:Y:S01]  /*5be0*/  @P4 FMUL R28, R28, 0.25 ;  /* 0x3e8000001c1c4820 */ /* 0x000fe20000400000 */
[----:B------:R-:W-:Y:S01]  /*5bf0*/  IADD3 R39, R15, R24, RZ ;  /* 0x000000180f277210 */ /* 0x000fe20007ffe0ff */
[----:B------:R-:W-:Y:S01]  /*5c00*/  @P5 FMUL R19, R19, 0.25 ;  /* 0x3e80000013135820 */ /* 0x000fe20000400000 */
[----:B--2---:R-:W-:Y:S01]  /*5c10*/  IADD3 R9, R56, -R9, RZ ;  /* 0x8000000938097210 */ /* 0x004fe20007ffe0ff */
[----:B------:R-:W-:Y:S01]  /*5c20*/  @!P2 FMUL R36, R36, 16777216 ;  /* 0x4b8000002424a820 */ /* 0x000fe20000400000 */
[----:B0-----:R-:W-:Y:S01]  /*5c30*/  IADD3 R14, R57, -R14, RZ ;  /* 0x8000000e390e7210 */ /* 0x001fe20007ffe0ff */
[----:B---3--:R-:W-:Y:S01]  /*5c40*/  FFMA.FTZ R10, R10, 1.1920928955078125e-07, R7 ;  /* 0x340000000a0a7823 */ /* 0x008fe20000010007 */
[----:B------:R-:W-:Y:S01]  /*5c50*/  IADD3 R4, R33, -R4, RZ ;  /* 0x8000000421047210 */ /* 0x000fe20007ffe0ff */
[----:B----4-:R-:W-:Y:S01]  /*5c60*/  FFMA.FTZ R11, R16, 1.1920928955078125e-07, R11 ;  /* 0x34000000100b7823 */ /* 0x010fe2000001000b */
[----:B------:R-:W-:Y:S01]  /*5c70*/  IADD3 R6, R35, -R6, RZ ;  /* 0x8000000623067210 */ /* 0x000fe20007ffe0ff */
[----:B------:R-:W-:Y:S01]  /*5c80*/  @!P6 FMUL R28, R28, 16777216 ;  /* 0x4b8000001c1ce820 */ /* 0x000fe20000400000 */
[----:B------:R-:W-:Y:S01]  /*5c90*/  FSETP.NEU.AND P3, PT, R33, RZ, PT ;  /* 0x000000ff2100720b */ /* 0x000fe20003f6d000 */
[C---:B-1----:R-:W-:Y:S01]  /*5ca0*/  FMUL R7, R5.reuse, R43 ;  /* 0x0000002b05077220 */ /* 0x042fe20000400000 */
[----:B------:R-:W-:Y:S01]  /*5cb0*/  SHF.L.U32 R60, R60, 0x1, RZ ;  /* 0x000000013c3c7819 */ /* 0x000fe200000006ff */
[C---:B------:R-:W-:Y:S01]  /*5cc0*/  FMUL R16, R5.reuse, R42 ;  /* 0x0000002a05107220 */ /* 0x040fe20000400000 */
[----:B------:R-:W-:Y:S01]  /*5cd0*/  MUFU.RCP R15, R28 ;  /* 0x0000001c000f7308 */ /* 0x000fe20000001000 */
[----:B------:R-:W-:-:S02]  /*5ce0*/  FMUL R17, R5, R47 ;  /* 0x0000002f05117220 */ /* 0x000fc40000400000 */
[----:B------:R-:W-:Y:S02]  /*5cf0*/  FMUL R20, R5, R46 ;  /* 0x0000002e05147220 */ /* 0x000fe40000400000 */
[----:B------:R-:W-:Y:S02]  /*5d00*/  @!P1 FMUL R19, R19, 16777216 ;  /* 0x4b80000013139820 */ /* 0x000fe40000400000 */
[----:B------:R-:W-:Y:S01]  /*5d10*/  @P0 FMUL R45, R45, 0.25 ;  /* 0x3e8000002d2d0820 */ /* 0x000fe20000400000 */
[----:B------:R-:W0:Y:S01]  /*5d20*/  MUFU.RCP R5, R36 ;  /* 0x0000002400057308 */ /* 0x000e220000001000 */
[----:B------:R-:W-:Y:S01]  /*5d30*/  @P0 FMUL R44, R44, 0.25 ;  /* 0x3e8000002c2c0820 */ /* 0x000fe20000400000 */
[----:B------:R-:W-:Y:S01]  /*5d40*/  F2FP.BF16.PACK_AB R20, R17, R20 ;  /* 0x000000141114723e */ /* 0x000fe200000010ff */
[----:B------:R-:W-:Y:S02]  /*5d50*/  @P4 FMUL R51, R51, 0.25 ;  /* 0x3e80000033334820 */ /* 0x000fe40000400000 */
[----:B------:R-:W-:-:S02]  /*5d60*/  @P4 FMUL R50, R50, 0.25 ;  /* 0x3e80000032324820 */ /* 0x000fc40000400000 */
[----:B------:R-:W-:Y:S01]  /*5d70*/  @P4 FMUL R55, R55, 0.25 ;  /* 0x3e80000037374820 */ /* 0x000fe20000400000 */
[----:B------:R0:W1:Y:S01]  /*5d80*/  MUFU.RCP R18, R19 ;  /* 0x0000001300127308 */ /* 0x0000620000001000 */
[----:B------:R-:W-:Y:S01]  /*5d90*/  @P4 FMUL R54, R54, 0.25 ;  /* 0x3e80000036364820 */ /* 0x000fe20000400000 */
[----:B------:R-:W-:Y:S01]  /*5da0*/  ISETP.GE.U32.AND P4, PT, R57, 0x7f800000, PT ;  /* 0x7f8000003900780c */ /* 0x000fe20003f86070 */
[----:B------:R-:W-:Y:S02]  /*5db0*/  @P5 FMUL R49, R49, 0.25 ;  /* 0x3e80000031315820 */ /* 0x000fe40000400000 */
[----:B------:R-:W-:Y:S02]  /*5dc0*/  @P5 FMUL R48, R48, 0.25 ;  /* 0x3e80000030305820 */ /* 0x000fe40000400000 */
[----:B------:R-:W-:Y:S02]  /*5dd0*/  @P5 FMUL R53, R53, 0.25 ;  /* 0x3e80000035355820 */ /* 0x000fe40000400000 */
[----:B------:R-:W-:Y:S01]  /*5de0*/  @P5 FMUL R52, R52, 0.25 ;  /* 0x3e80000034345820 */ /* 0x000fe20000400000 */
[----:B------:R-:W-:Y:S01]  /*5df0*/  ISETP.GE.U32.AND P5, PT, R56, 0x7f800000, PT ;  /* 0x7f8000003800780c */ /* 0x000fe20003fa6070 */
[----:B------:R-:W-:-:S02]  /*5e00*/  @P0 FMUL R41, R41, 0.25 ;  /* 0x3e80000029290820 */ /* 0x000fc40000400000 */
[----:B------:R-:W-:Y:S01]  /*5e10*/  @P0 FMUL R40, R40, 0.25 ;  /* 0x3e80000028280820 */ /* 0x000fe20000400000 */
[----:B------:R-:W-:Y:S01]  /*5e20*/  ISETP.GE.U32.AND P0, PT, R33, 0x7f800000, PT ;  /* 0x7f8000002100780c */ /* 0x000fe20003f06070 */
[----:B------:R-:W-:Y:S02]  /*5e30*/  @!P2 FMUL R45, R45, 16777216 ;  /* 0x4b8000002d2da820 */ /* 0x000fe40000400000 */
[----:B------:R-:W-:Y:S02]  /*5e40*/  @!P2 FMUL R44, R44, 16777216 ;  /* 0x4b8000002c2ca820 */ /* 0x000fe40000400000 */
[----:B------:R-:W-:Y:S02]  /*5e50*/  @!P6 FMUL R51, R51, 16777216 ;  /* 0x4b8000003333e820 */ /* 0x000fe40000400000 */
[----:B------:R-:W-:Y:S02]  /*5e60*/  @!P6 FMUL R50, R50, 16777216 ;  /* 0x4b8000003232e820 */ /* 0x000fe40000400000 */
[----:B------:R-:W-:-:S02]  /*5e70*/  @!P6 FMUL R55, R55, 16777216 ;  /* 0x4b8000003737e820 */ /* 0x000fc40000400000 */
[----:B------:R-:W-:Y:S02]  /*5e80*/  @!P6 FMUL R54, R54, 16777216 ;  /* 0x4b8000003636e820 */ /* 0x000fe40000400000 */
[----:B------:R-:W-:Y:S02]  /*5e90*/  @!P1 FMUL R49, R49, 16777216 ;  /* 0x4b80000031319820 */ /* 0x000fe40000400000 */
[----:B------:R-:W-:Y:S02]  /*5ea0*/  @!P1 FMUL R48, R48, 16777216 ;  /* 0x4b80000030309820 */ /* 0x000fe40000400000 */
[----:B------:R-:W-:Y:S02]  /*5eb0*/  @!P1 FMUL R53, R53, 16777216 ;  /* 0x4b80000035359820 */ /* 0x000fe40000400000 */
[----:B------:R-:W-:Y:S01]  /*5ec0*/  @!P1 FMUL R52, R52, 16777216 ;  /* 0x4b80000034349820 */ /* 0x000fe20000400000 */
[----:B------:R-:W-:Y:S01]  /*5ed0*/  ISETP.GE.U32.AND P1, PT, R35, 0x7f800000, PT ;  /* 0x7f8000002300780c */ /* 0x000fe20003f26070 */
[----:B------:R-:W-:-:S02]  /*5ee0*/  @!P2 FMUL R41, R41, 16777216 ;  /* 0x4b8000002929a820 */ /* 0x000fc40000400000 */
[----:B------:R-:W-:Y:S01]  /*5ef0*/  @!P2 FMUL R40, R40, 16777216 ;  /* 0x4b8000002828a820 */ /* 0x000fe20000400000 */
[----:B------:R-:W-:Y:S01]  /*5f00*/  FSETP.NEU.AND P2, PT, R35, RZ, PT ;  /* 0x000000ff2300720b */ /* 0x000fe20003f4d000 */
[C---:B0-----:R-:W-:Y:S02]  /*5f10*/  FMUL R19, R5.reuse, R45 ;  /* 0x0000002d05137220 */ /* 0x041fe40000400000 */
[----:B------:R-:W-:Y:S02]  /*5f20*/  FMUL R22, R5, R44 ;  /* 0x0000002c05167220 */ /* 0x000fe40000400000 */
[C---:B------:R-:W-:Y:S02]  /*5f30*/  FMUL R21, R15.reuse, R51 ;  /* 0x000000330f157220 */ /* 0x040fe40000400000 */
[----:B------:R-:W-:Y:S01]  /*5f40*/  FMUL R24, R15, R50 ;  /* 0x000000320f187220 */ /* 0x000fe20000400000 */
[----:B------:R-:W-:Y:S01]  /*5f50*/  F2FP.BF16.PACK_AB R22, R19, R22 ;  /* 0x000000161316723e */ /* 0x000fe200000010ff */
[C---:B------:R-:W-:Y:S01]  /*5f60*/  FMUL R25, R15.reuse, R55 ;  /* 0x000000370f197220 */ /* 0x040fe20000400000 */
[----:B------:R-:W-:Y:S01]  /*5f70*/  MOV R19, 0x3dc6b27f ;  /* 0x3dc6b27f00137802 */ /* 0x000fe20000000f00 */
[----:B------:R-:W-:Y:S01]  /*5f80*/  FMUL R28, R15, R54 ;  /* 0x000000360f1c7220 */ /* 0x000fe20000400000 */
[----:B------:R-:W-:Y:S01]  /*5f90*/  F2FP.BF16.PACK_AB R29, R21, R24 ;  /* 0x00000018151d723e */ /* 0x000fe200000010ff */
[C---:B-1----:R-:W-:Y:S01]  /*5fa0*/  FMUL R23, R18.reuse, R49 ;  /* 0x0000003112177220 */ /* 0x042fe20000400000 */
[----:B------:R-:W-:Y:S01]  /*5fb0*/  F2FP.BF16.PACK_AB R21, R7, R16 ;  /* 0x000000100715723e */ /* 0x000fe200000010ff */
[C---:B------:R-:W-:Y:S01]  /*5fc0*/  FMUL R26, R18.reuse, R48 ;  /* 0x00000030121a7220 */ /* 0x040fe20000400000 */
[----:B------:R-:W-:Y:S01]  /*5fd0*/  F2FP.BF16.PACK_AB R28, R25, R28 ;  /* 0x0000001c191c723e */ /* 0x000fe200000010ff */
[C---:B------:R-:W-:Y:S01]  /*5fe0*/  FMUL R27, R18.reuse, R53 ;  /* 0x00000035121b7220 */ /* 0x040fe20000400000 */
[----:B------:R-:W-:Y:S01]  /*5ff0*/  MOV R49, c[0x0][0x1c8] ;  /* 0x0000720000317a02 */ /* 0x000fe20000000f00 */
[----:B------:R-:W-:Y:S01]  /*6000*/  FMUL R30, R18, R52 ;  /* 0x00000034121e7220 */ /* 0x000fe20000400000 */
[----:B------:R-:W-:Y:S01]  /*6010*/  F2FP.BF16.PACK_AB R31, R23, R26 ;  /* 0x0000001a171f723e */ /* 0x000fe200000010ff */
[----:B------:R-:W-:-:S02]  /*6020*/  FMUL R15, R5, R41 ;  /* 0x00000029050f7220 */ /* 0x000fc40000400000 */
[----:B------:R-:W-:Y:S01]  /*6030*/  FMUL R18, R5, R40 ;  /* 0x0000002805127220 */ /* 0x000fe20000400000 */
[----:B------:R-:W-:Y:S01]  /*6040*/  F2FP.BF16.PACK_AB R30, R27, R30 ;  /* 0x0000001e1b1e723e */ /* 0x000fe200000010ff */
[----:B------:R-:W-:Y:S02]  /*6050*/  FADD R9, R9, -1 ;  /* 0xbf80000009097421 */ /* 0x000fe40000000000 */
[----:B------:R-:W-:Y:S01]  /*6060*/  FADD R4, R4, -1 ;  /* 0xbf80000004047421 */ /* 0x000fe20000000000 */
[----:B------:R-:W-:Y:S01]  /*6070*/  F2FP.BF16.PACK_AB R23, R15, R18 ;  /* 0x000000120f17723e */ /* 0x000fe200000010ff */
[----:B------:R-:W-:Y:S01]  /*6080*/  FADD R15, R14, -1 ;  /* 0xbf8000000e0f7421 */ /* 0x000fe20000000000 */
[----:B------:R-:W-:Y:S01]  /*6090*/  LOP3.LUT R18, R32, 0x10, RZ, 0x3c, !PT ;  /* 0x0000001020127812 */ /* 0x000fe200078e3cff */
[-C--:B------:R-:W-:Y:S01]  /*60a0*/  FFMA.FTZ R14, R9, R19.reuse, -0.16845393180847167969 ;  /* 0xbe2c7f30090e7423 */ /* 0x080fe20000010013 */
[----:B------:R-:W-:Y:S01]  /*60b0*/  STS.64 [R32], R30 ;  /* 0x0000001e20007388 */ /* 0x000fe20000000a00 */
[----:B------:R-:W-:-:S02]  /*60c0*/  FFMA.FTZ R5, R4, R19, -0.16845393180847167969 ;  /* 0xbe2c7f3004057423 */ /* 0x000fc40000010013 */
[C---:B------:R-:W-:Y:S01]  /*60d0*/  FFMA.FTZ R14, R9.reuse, R14, 0.1716887056827545166 ;  /* 0x3e2fcf2a090e7423 */ /* 0x040fe2000001000e */
[----:B------:R0:W-:Y:S01]  /*60e0*/  STS.64 [R32+0x200], R22 ;  /* 0x0002001620007388 */ /* 0x0001e20000000a00 */
[----:B------:R-:W-:Y:S02]  /*60f0*/  FADD R6, R6, -1 ;  /* 0xbf80000006067421 */ /* 0x000fe40000000000 */
[C---:B------:R-:W-:Y:S01]  /*6100*/  FFMA.FTZ R14, R9.reuse, R14, -0.17900948226451873779 ;  /* 0xbe374e43090e7423 */ /* 0x040fe2000001000e */
[----:B------:R-:W-:Y:S01]  /*6110*/  STS.64 [R18+0x800], R28 ;  /* 0x0008001c12007388 */ /* 0x000fe20000000a00 */
[----:B------:R-:W-:Y:S02]  /*6120*/  FFMA.FTZ R5, R4, R5, 0.1716887056827545166 ;  /* 0x3e2fcf2a04057423 */ /* 0x000fe40000010005 */
[----:B------:R-:W-:Y:S01]  /*6130*/  FFMA.FTZ R7, R6, R19, -0.16845393180847167969 ;  /* 0xbe2c7f3006077423 */ /* 0x000fe20000010013 */
[----:B------:R1:W-:Y:S01]  /*6140*/  STS.64 [R18+0xa00], R20 ;  /* 0x000a001412007388 */ /* 0x0003e20000000a00 */
[----:B------:R-:W-:-:S02]  /*6150*/  FFMA.FTZ R14, R9, R14, 0.20512372255325317383 ;  /* 0x3e520bf4090e7423 */ /* 0x000fc4000001000e */
[----:B------:R-:W-:Y:S01]  /*6160*/  FFMA.FTZ R16, R15, R19, -0.16845393180847167969 ;  /* 0xbe2c7f300f107423 */ /* 0x000fe20000010013 */
[----:B------:R-:W-:Y:S01]  /*6170*/  BAR.SYNC.DEFER_BLOCKING 0x0 ;  /* 0x0000000000007b1d */ /* 0x000fe20000010000 */
[----:B------:R-:W-:Y:S01]  /*6180*/  FFMA.FTZ R5, R4, R5, -0.17900948226451873779 ;  /* 0xbe374e4304057423 */ /* 0x000fe20000010005 */
[C---:B------:R-:W-:Y:S01]  /*6190*/  LEA R19, R49.reuse, -R49, 0x3 ;  /* 0x8000003131137211 */ /* 0x040fe200078e18ff */
[----:B------:R-:W-:Y:S01]  /*61a0*/  FFMA.FTZ R7, R6, R7, 0.1716887056827545166 ;  /* 0x3e2fcf2a06077423 */ /* 0x000fe20000010007 */
[----:B0-----:R-:W-:Y:S01]  /*61b0*/  LEA R23, R49, R49, 0x3 ;  /* 0x0000003131177211 */ /* 0x001fe200078e18ff */
[----:B------:R-:W-:Y:S02]  /*61c0*/  FFMA.FTZ R14, R9, R14, -0.24046532809734344482 ;  /* 0xbe763c8b090e7423 */ /* 0x000fe4000001000e */
[----:B------:R-:W-:Y:S01]  /*61d0*/  FFMA.FTZ R16, R15, R16, 0.1716887056827545166 ;  /* 0x3e2fcf2a0f107423 */ /* 0x000fe20000010010 */
[----:B-1----:R-:W-:Y:S01]  /*61e0*/  LOP3.LUT R18, R34, 0x10, RZ, 0x3c, !PT ;  /* 0x0000001022127812 */ /* 0x002fe200078e3cff */
[----:B------:R-:W-:Y:S01]  /*61f0*/  FFMA.FTZ R5, R4, R5, 0.20512372255325317383 ;  /* 0x3e520bf404057423 */ /* 0x000fe20000010005 */
[----:B------:R-:W-:Y:S01]  /*6200*/  SHF.L.U32 R21, R49, 0x3, RZ ;  /* 0x0000000331157819 */ /* 0x000fe200000006ff */
[----:B------:R-:W-:-:S02]  /*6210*/  FFMA.FTZ R7, R6, R7, -0.17900948226451873779 ;  /* 0xbe374e4306077423 */ /* 0x000fc40000010007 */
[----:B------:R-:W-:Y:S02]  /*6220*/  FFMA.FTZ R14, R9, R14, 0.28857114911079406738 ;  /* 0x3e93bf99090e7423 */ /* 0x000fe4000001000e */
[----:B------:R-:W-:Y:S02]  /*6230*/  FFMA.FTZ R16, R15, R16, -0.17900948226451873779 ;  /* 0xbe374e430f107423 */ /* 0x000fe40000010010 */
[----:B------:R-:W-:Y:S02]  /*6240*/  FFMA.FTZ R5, R4, R5, -0.24046532809734344482 ;  /* 0xbe763c8b04057423 */ /* 0x000fe40000010005 */
[----:B------:R-:W-:Y:S02]  /*6250*/  FFMA.FTZ R7, R6, R7, 0.20512372255325317383 ;  /* 0x3e520bf406077423 */ /* 0x000fe40000010007 */
[----:B------:R-:W-:Y:S02]  /*6260*/  FFMA.FTZ R14, R9, R14, -0.36067417263984680176 ;  /* 0xbeb8aa49090e7423 */ /* 0x000fe4000001000e */
[----:B------:R-:W-:Y:S01]  /*6270*/  FFMA.FTZ R16, R15, R16, 0.20512372255325317383 ;  /* 0x3e520bf40f107423 */ /* 0x000fe20000010010 */
[----:B------:R0:W1:Y:S01]  /*6280*/  LDS.64 R40, [R34] ;  /* 0x0000000022287984 */ /* 0x0000620000000a00 */
[----:B------:R-:W-:-:S02]  /*6290*/  FFMA.FTZ R5, R4, R5, 0.28857114911079406738 ;  /* 0x3e93bf9904057423 */ /* 0x000fc40000010005 */
[----:B------:R-:W-:Y:S01]  /*62a0*/  FFMA.FTZ R7, R6, R7, -0.24046532809734344482 ;  /* 0xbe763c8b06077423 */ /* 0x000fe20000010007 */
[----:B------:R-:W-:Y:S01]  /*62b0*/  LDS.64 R44, [R18] ;  /* 0x00000000122c7984 */ /* 0x000fe20000000a00 */
[----:B------:R-:W-:Y:S02]  /*62c0*/  FFMA.FTZ R14, R9, R14, 0.48089820146560668945 ;  /* 0x3ef6384a090e7423 */ /* 0x000fe4000001000e */
[----:B------:R-:W-:Y:S02]  /*62d0*/  FFMA.FTZ R16, R15, R16, -0.24046532809734344482 ;  /* 0xbe763c8b0f107423 */ /* 0x000fe40000010010 */
[----:B------:R-:W-:Y:S02]  /*62e0*/  FFMA.FTZ R5, R4, R5, -0.36067417263984680176 ;  /* 0xbeb8aa4904057423 */ /* 0x000fe40000010005 */
[----:B------:R-:W-:Y:S02]  /*62f0*/  FFMA.FTZ R7, R6, R7, 0.28857114911079406738 ;  /* 0x3e93bf9906077423 */ /* 0x000fe40000010007 */
[----:B------:R-:W-:-:S02]  /*6300*/  FFMA.FTZ R14, R9, R14, -0.72134751081466674805 ;  /* 0xbf38aa3b090e7423 */ /* 0x000fc4000001000e */
[----:B------:R-:W-:Y:S02]  /*6310*/  FFMA.FTZ R16, R15, R16, 0.28857114911079406738 ;  /* 0x3e93bf990f107423 */ /* 0x000fe40000010010 */
[----:B------:R-:W-:Y:S02]  /*6320*/  FFMA.FTZ R5, R4, R5, 0.48089820146560668945 ;  /* 0x3ef6384a04057423 */ /* 0x000fe40000010005 */
[----:B------:R-:W-:Y:S02]  /*6330*/  FFMA.FTZ R7, R6, R7, -0.36067417263984680176 ;  /* 0xbeb8aa4906077423 */ /* 0x000fe40000010007 */
[----:B------:R-:W-:Y:S02]  /*6340*/  FMUL R14, R9, R14 ;  /* 0x0000000e090e7220 */ /* 0x000fe40000400000 */
[----:B------:R-:W-:Y:S02]  /*6350*/  FFMA.FTZ R16, R15, R16, -0.36067417263984680176 ;  /* 0xbeb8aa490f107423 */ /* 0x000fe40000010010 */
[----:B------:R-:W-:-:S02]  /*6360*/  FFMA.FTZ R5, R4, R5, -0.72134751081466674805 ;  /* 0xbf38aa3b04057423 */ /* 0x000fc40000010005 */
[----:B------:R-:W-:Y:S02]  /*6370*/  FFMA.FTZ R7, R6, R7, 0.48089820146560668945 ;  /* 0x3ef6384a06077423 */ /* 0x000fe40000010007 */
[----:B------:R-:W-:Y:S02]  /*6380*/  FMUL R14, R9, R14 ;  /* 0x0000000e090e7220 */ /* 0x000fe40000400000 */
[----:B------:R-:W-:Y:S02]  /*6390*/  FFMA.FTZ R16, R15, R16, 0.48089820146560668945 ;  /* 0x3ef6384a0f107423 */ /* 0x000fe40000010010 */
[----:B------:R-:W-:Y:S02]  /*63a0*/  FMUL R5, R4, R5 ;  /* 0x0000000504057220 */ /* 0x000fe40000400000 */
[----:B------:R-:W-:Y:S02]  /*63b0*/  FFMA.FTZ R7, R6, R7, -0.72134751081466674805 ;  /* 0xbf38aa3b06077423 */ /* 0x000fe40000010007 */
[----:B------:R-:W-:Y:S01]  /*63c0*/  FFMA.FTZ R9, R9, 1.4426950216293334961, R14 ;  /* 0x3fb8aa3b09097823 */ /* 0x000fe2000001000e */
[C---:B------:R-:W-:Y:S01]  /*63d0*/  LOP3.LUT R14, R34.reuse, 0x8, RZ, 0x3c, !PT ;  /* 0x00000008220e7812 */ /* 0x040fe200078e3cff */
[C---:B------:R-:W-:Y:S01]  /*63e0*/  FFMA.FTZ R16, R15.reuse, R16, -0.72134751081466674805 ;  /* 0xbf38aa3b0f107423 */ /* 0x040fe20000010010 */
[----:B0-----:R-:W-:Y:S01]  /*63f0*/  LOP3.LUT R34, R34, 0x18, RZ, 0x3c, !PT ;  /* 0x0000001822227812 */ /* 0x001fe200078e3cff */
[----:B------:R-:W-:Y:S01]  /*6400*/  FMUL R5, R4, R5 ;  /* 0x0000000504057220 */ /* 0x000fe20000400000 */
[----:B-1----:R-:W-:Y:S01]  /*6410*/  PRMT R48, R40, 0x7632, R48 ;  /* 0x0000763228307816 */ /* 0x002fe20000000030 */
[----:B------:R-:W-:Y:S01]  /*6420*/  FMUL R7, R6, R7 ;  /* 0x0000000706077220 */ /* 0x000fe20000400000 */
[----:B------:R0:W1:Y:S01]  /*6430*/  LDS.64 R42, [R14] ;  /* 0x000000000e2a7984 */ /* 0x0000620000000a00 */
[----:B------:R-:W-:-:S02]  /*6440*/  FMUL R16, R15, R16 ;  /* 0x000000100f107220 */ /* 0x000fc40000400000 */
[----:B------:R-:W-:Y:S01]  /*6450*/  FFMA.FTZ R5, R4, 1.4426950216293334961, R5 ;  /* 0x3fb8aa3b04057823 */ /* 0x000fe20000010005 */
[----:B------:R-:W-:Y:S01]  /*6460*/  @P0 MOV R4, 0x7f800000 ;  /* 0x7f80000000040802 */ /* 0x000fe20000000f00 */
[C---:B------:R-:W-:Y:S01]  /*6470*/  FMUL R7, R6.reuse, R7 ;  /* 0x0000000706077220 */ /* 0x040fe20000400000 */
[----:B------:R2:W3:Y:S01]  /*6480*/  LDS.64 R46, [R34] ;  /* 0x00000000222e7984 */ /* 0x0004e20000000a00 */
[----:B------:R-:W-:Y:S02]  /*6490*/  FMUL R16, R15, R16 ;  /* 0x000000100f107220 */ /* 0x000fe40000400000 */
[----:B------:R-:W-:Y:S01]  /*64a0*/  FFMA.FTZ R7, R6, 1.4426950216293334961, R7 ;  /* 0x3fb8aa3b06077823 */ /* 0x000fe20000010007 */
[----:B------:R-:W-:Y:S01]  /*64b0*/  @P1 MOV R6, 0x7f800000 ;  /* 0x7f80000000061802 */ /* 0x000fe20000000f00 */
[----:B------:R-:W-:Y:S01]  /*64c0*/  FADD R0, R0, R5 ;  /* 0x0000000500007221 */ /* 0x000fe20000000000 */
[----:B------:R-:W-:Y:S01]  /*64d0*/  @P5 MOV R5, 0x7f800000 ;  /* 0x7f80000000055802 */ /* 0x000fe20000000f00 */
[----:B------:R-:W-:Y:S01]  /*64e0*/  @P0 FFMA.FTZ R0, R33, R4, +INF ;  /* 0x7f80000021000423 */ /* 0x000fe20000010004 */
[----:B------:R-:W-:Y:S01]  /*64f0*/  @P4 MOV R4, 0x7f800000 ;  /* 0x7f80000000044802 */ /* 0x000fe20000000f00 */
[----:B------:R-:W-:Y:S01]  /*6500*/  FFMA.FTZ R16, R15, 1.4426950216293334961, R16 ;  /* 0x3fb8aa3b0f107823 */ /* 0x000fe20000010010 */
[CC--:B------:R-:W-:Y:S01]  /*6510*/  LEA R15, R49.reuse, R49.reuse, 0x2 ;  /* 0x00000031310f7211 */ /* 0x0c0fe200078e10ff */
[----:B------:R-:W-:Y:S01]  /*6520*/  FADD R36, R8, R7 ;  /* 0x0000000708247221 */ /* 0x000fe20000000000 */
[C---:B------:R-:W-:Y:S01]  /*6530*/  SHF.L.U32 R7, R49.reuse, 0x1, RZ ;  /* 0x0000000131077819 */ /* 0x040fe200000006ff */
[----:B------:R-:W-:Y:S01]  /*6540*/  IMAD R17, R49, 0x6, RZ ;  /* 0x0000000631117824 */ /* 0x000fe200078e02ff */
[----:B------:R-:W-:Y:S01]  /*6550*/  FSETP.NEU.AND P0, PT, R57, RZ, PT ;  /* 0x000000ff3900720b */ /* 0x000fe20003f0d000 */
[----:B------:R-:W-:Y:S01]  /*6560*/  FADD R37, R10, R9 ;  /* 0x000000090a257221 */ /* 0x000fe20000000000 */
[----:B------:R-:W-:Y:S01]  /*6570*/  LEA R9, R49, R49, 0x1 ;  /* 0x0000003131097211 */ /* 0x000fe200078e08ff */
[----:B------:R-:W-:Y:S01]  /*6580*/  FADD R38, R11, R16 ;  /* 0x000000100b267221 */ /* 0x000fe20000000000 */
[----:B------:R-:W-:Y:S01]  /*6590*/  IADD3 R8, P6, R17, R2, RZ ;  /* 0x0000000211087210 */ /* 0x000fe20007fde0ff */
[----:B------:R-:W-:Y:S01]  /*65a0*/  @P1 FFMA.FTZ R36, R35, R6, +INF ;  /* 0x7f80000023241423 */ /* 0x000fe20000010006 */
[C---:B------:R-:W-:Y:S01]  /*65b0*/  SHF.L.U32 R11, R49.reuse, 0x2, RZ ;  /* 0x00000002310b7819 */ /* 0x040fe200000006ff */
[----:B------:R-:W-:Y:S01]  /*65c0*/  @P5 FFMA.FTZ R37, R56, R5, +INF ;  /* 0x7f80000038255423 */ /* 0x000fe20000010005 */
[----:B------:R-:W-:Y:S01]  /*65d0*/  LEA R6, P5, R49, R2, 0x2 ;  /* 0x0000000231067211 */ /* 0x000fe200078a10ff */
[----:B------:R-:W-:Y:S01]  /*65e0*/  @P4 FFMA.FTZ R38, R57, R4, +INF ;  /* 0x7f80000039264423 */ /* 0x000fe20000010004 */
[-C--:B------:R-:W-:Y:S01]  /*65f0*/  IADD3 R4, P4, R7, R2.reuse, RZ ;  /* 0x0000000207047210 */ /* 0x080fe20007f9e0ff */
[----:B------:R-:W-:Y:S01]  /*6600*/  IMAD R25, R49, 0xa, RZ ;  /* 0x0000000a31197824 */ /* 0x000fe200078e02ff */
[-C--:B------:R-:W-:Y:S01]  /*6610*/  LEA.HI.X.SX32 R7, R7, R3.reuse, 0x1, P5 ;  /* 0x0000000307077211 */ /* 0x080fe200028f0eff */
[C---:B------:R-:W-:Y:S01]  /*6620*/  IMAD R29, R49.reuse, 0xc, RZ ;  /* 0x0000000c311d7824 */ /* 0x040fe200078e02ff */
[CC--:B------:R-:W-:Y:S01]  /*6630*/  LEA.HI.X.SX32 R5, R49.reuse, R3.reuse, 0x1, P4 ;  /* 0x0000000331057211 */ /* 0x0c0fe200020f0eff */
[----:B------:R-:W-:Y:S01]  /*6640*/  IMAD R33, R49, 0xe, RZ ;  /* 0x0000000e31217824 */ /* 0x000fe200078e02ff */
[-C--:B------:R-:W-:Y:S01]  /*6650*/  LEA.HI.X.SX32 R9, R9, R3.reuse, 0x1, P6 ;  /* 0x0000000309097211 */ /* 0x080fe200030f0eff */
[C---:B------:R-:W-:Y:S01]  /*6660*/  IMAD R51, R49.reuse, 0x12, RZ ;  /* 0x0000001231337824 */ /* 0x040fe200078e02ff */
[CC--:B------:R-:W-:Y:S01]  /*6670*/  LEA R10, P4, R49.reuse, R2.reuse, 0x3 ;  /* 0x00000002310a7211 */ /* 0x0c0fe200078818ff */
[----:B------:R-:W-:Y:S01]  /*6680*/  IMAD R53, R49, 0x14, RZ ;  /* 0x0000001431357824 */ /* 0x000fe200078e02ff */
[-C--:B0-----:R-:W-:Y:S01]  /*6690*/  IADD3 R14, P5, R25, R2.reuse, RZ ;  /* 0x00000002190e7210 */ /* 0x081fe20007fbe0ff */
[----:B------:R-:W-:Y:S01]  /*66a0*/  IMAD R55, R49, 0x16, RZ ;  /* 0x0000001631377824 */ /* 0x000fe200078e02ff */
[-C--:B------:R-:W-:Y:S01]  /*66b0*/  IADD3 R16, P6, R29, R2.reuse, RZ ;  /* 0x000000021d107210 */ /* 0x080fe20007fde0ff */
[----:B------:R-:W-:Y:S01]  /*66c0*/  IMAD R57, R49, 0x18, RZ ;  /* 0x0000001831397824 */ /* 0x000fe200078e02ff */
[-C--:B------:R-:W-:Y:S01]  /*66d0*/  LEA.HI.X.SX32 R11, R11, R3.reuse, 0x1, P4 ;  /* 0x000000030b0b7211 */ /* 0x080fe200020f0eff */
[----:B------:R-:W-:Y:S01]  /*66e0*/  IMAD R27, R49, 0xb, RZ ;  /* 0x0000000b311b7824 */ /* 0x000fe200078e02ff */
[-C--:B------:R-:W-:Y:S01]  /*66f0*/  LEA.HI.X.SX32 R15, R15, R3.reuse, 0x1, P5 ;  /* 0x000000030f0f7211 */ /* 0x080fe200028f0eff */
[----:B------:R-:W-:Y:S01]  /*6700*/  IMAD R59, R49, 0x1a, RZ ;  /* 0x0000001a313b7824 */ /* 0x000fe200078e02ff */
[-C--:B------:R-:W-:Y:S01]  /*6710*/  LEA.HI.X.SX32 R17, R17, R3.reuse, 0x1, P6 ;  /* 0x0000000311117211 */ /* 0x080fe200030f0eff */
[----:B------:R-:W-:Y:S01]  /*6720*/  IMAD R61, R49, 0x1c, RZ ;  /* 0x0000001c313d7824 */ /* 0x000fe200078e02ff */
[-C--:B------:R-:W-:Y:S01]  /*6730*/  IADD3 R18, P4, R33, R2.reuse, RZ ;  /* 0x0000000221127210 */ /* 0x080fe20007f9e0ff */
[C---:B------:R-:W-:Y:S01]  /*6740*/  IMAD R63, R49.reuse, 0x1e, RZ ;  /* 0x0000001e313f7824 */ /* 0x040fe200078e02ff */
[CC--:B------:R-:W-:Y:S01]  /*6750*/  LEA R20, P5, R49.reuse, R2.reuse, 0x4 ;  /* 0x0000000231147211 */ /* 0x0c0fe200078a20ff */
[----:B------:R-:W-:Y:S01]  /*6760*/  IMAD R31, R49, 0xd, RZ ;  /* 0x0000000d311f7824 */ /* 0x000fe200078e02ff */
[----:B------:R-:W-:Y:S01]  /*6770*/  IADD3 R22, P6, R51, R2, RZ ;  /* 0x0000000233167210 */ /* 0x000fe20007fde0ff */
[----:B------:R0:W-:Y:S01]  /*6780*/  STG.E.U16 [R2.64], R40 ;  /* 0x0000002802007986 */ /* 0x0001e2000c101504 */
[----:B------:R-:W-:-:S02]  /*6790*/  LEA.HI.X.SX32 R19, R19, R3, 0x1, P4 ;  /* 0x0000000313137211 */ /* 0x000fc400020f0eff */
[-C--:B------:R-:W-:Y:S01]  /*67a0*/  LEA.HI.X.SX32 R21, R21, R3.reuse, 0x1, P5 ;  /* 0x0000000315157211 */ /* 0x080fe200028f0eff */
[----:B------:R-:W-:Y:S01]  /*67b0*/  STG.E.U16 [R4.64], R48 ;  /* 0x0000003004007986 */ /* 0x000fe2000c101504 */
[-C--:B------:R-:W-:Y:S02]  /*67c0*/  LEA.HI.X.SX32 R23, R23, R3.reuse, 0x1, P6 ;  /* 0x0000000317177211 */ /* 0x080fe400030f0eff */
[-C--:B------:R-:W-:Y:S01]  /*67d0*/  IADD3 R24, P4, R53, R2.reuse, RZ ;  /* 0x0000000235187210 */ /* 0x080fe20007f9e0ff */
[----:B-1----:R1:W-:Y:S01]  /*67e0*/  STG.E.U16 [R6.64], R42 ;  /* 0x0000002a06007986 */ /* 0x0023e2000c101504 */
[-C--:B------:R-:W-:Y:S02]  /*67f0*/  IADD3 R26, P5, R55, R2.reuse, RZ ;  /* 0x00000002371a7210 */ /* 0x080fe40007fbe0ff */
[----:B------:R-:W-:Y:S02]  /*6800*/  IADD3 R28, P6, R57, R2, RZ ;  /* 0x00000002391c7210 */ /* 0x000fe40007fde0ff */
[----:B------:R-:W-:-:S02]  /*6810*/  LEA.HI.X.SX32 R25, R25, R3, 0x1, P4 ;  /* 0x0000000319197211 */ /* 0x000fc400020f0eff */
[-C--:B------:R-:W-:Y:S02]  /*6820*/  LEA.HI.X.SX32 R27, R27, R3.reuse, 0x1, P5 ;  /* 0x000000031b1b7211 */ /* 0x080fe400028f0eff */
[----:B------:R-:W-:Y:S02]  /*6830*/  LEA.HI.X.SX32 R29, R29, R3, 0x1, P6 ;  /* 0x000000031d1d7211 */ /* 0x000fe400030f0eff */
[----:B------:R-:W-:Y:S02]  /*6840*/  LEA R35, R49, -R49, 0x4 ;  /* 0x8000003131237211 */ /* 0x000fe400078e20ff */
[-C--:B------:R-:W-:Y:S02]  /*6850*/  IADD3 R30, P4, R59, R2.reuse, RZ ;  /* 0x000000023b1e7210 */ /* 0x080fe40007f9e0ff */
[-C--:B------:R-:W-:Y:S02]  /*6860*/  IADD3 R32, P5, R61, R2.reuse, RZ ;  /* 0x000000023d207210 */ /* 0x080fe40007fbe0ff */
[----:B--2---:R-:W-:-:S02]  /*6870*/  IADD3 R34, P6, R63, R2, RZ ;  /* 0x000000023f227210 */ /* 0x004fc40007fde0ff */
[-C--:B------:R-:W-:Y:S02]  /*6880*/  LEA.HI.X.SX32 R31, R31, R3.reuse, 0x1, P4 ;  /* 0x000000031f1f7211 */ /* 0x080fe400020f0eff */
[-C--:B------:R-:W-:Y:S02]  /*6890*/  LEA.HI.X.SX32 R33, R33, R3.reuse, 0x1, P5 ;  /* 0x0000000321217211 */ /* 0x080fe400028f0eff */
[----:B------:R-:W-:Y:S02]  /*68a0*/  LEA.HI.X.SX32 R35, R35, R3, 0x1, P6 ;  /* 0x0000000323237211 */ /* 0x000fe400030f0eff */
[----:B0-----:R-:W-:Y:S02]  /*68b0*/  PRMT R3, R42, 0x7632, R3 ;  /* 0x000076322a037816 */ /* 0x001fe40000000003 */
[----:B-1----:R-:W-:Y:S02]  /*68c0*/  PRMT R7, R44, 0x7632, R7 ;  /* 0x000076322c077816 */ /* 0x002fe40000000007 */
[----:B------:R-:W-:Y:S01]  /*68d0*/  PRMT R2, R43, 0x7632, R2 ;  /* 0x000076322b027816 */ /* 0x000fe20000000002 */
[----:B------:R3:W-:Y:S01]  /*68e0*/  STG.E.U16 [R8.64], R3 ;  /* 0x0000000308007986 */ /* 0x0007e2000c101504 */
[----:B------:R-:W-:-:S02]  /*68f0*/  FSETP.NEU.AND P1, PT, R56, RZ, PT ;  /* 0x000000ff3800720b */ /* 0x000fc40003f2d000 */
[----:B------:R-:W-:Y:S01]  /*6900*/  FSEL R36, R36, -INF , P2 ;  /* 0xff80000024247808 */ /* 0x000fe20001000000 */
[----:B------:R0:W-:Y:S01]  /*6910*/  STG.E.U16 [R10.64], R44 ;  /* 0x0000002c0a007986 */ /* 0x0001e2000c101504 */
[----:B------:R-:W-:Y:S02]  /*6920*/  FSEL R37, R37, -INF , P1 ;  /* 0xff80000025257808 */ /* 0x000fe40000800000 */
[----:B------:R-:W-:Y:S01]  /*6930*/  FSEL R5, R38, -INF , P0 ;  /* 0xff80000026057808 */ /* 0x000fe20000000000 */
[----:B------:R1:W-:Y:S01]  /*6940*/  STG.E.U16 [R14.64], R7 ;  /* 0x000000070e007986 */ /* 0x0003e2000c101504 */
[----:B------:R-:W-:Y:S01]  /*6950*/  FFMA R13, R36, 0.69314718246459960938, R13 ;  /* 0x3f317218240d7823 */ /* 0x000fe2000000000d */
[----:B------:R-:W-:Y:S01]  /*6960*/  LOP3.LUT R6, R60, 0xf8, RZ, 0xc0, !PT ;  /* 0x000000f83c067812 */ /* 0x000fe200078ec0ff */
[----:B------:R-:W-:Y:S01]  /*6970*/  FFMA R4, R37, 0.69314718246459960938, R188 ;  /* 0x3f31721825047823 */ /* 0x000fe200000000bc */
[----:B---3--:R-:W-:Y:S01]  /*6980*/  PRMT R9, R46, 0x7632, R9 ;  /* 0x000076322e097816 */ /* 0x008fe20000000009 */
[----:B------:R2:W-:Y:S01]  /*6990*/  STG.E.U16 [R16.64], R46 ;  /* 0x0000002e10007986 */ /* 0x0005e2000c101504 */
[----:B------:R-:W-:Y:S01]  /*69a0*/  FSEL R3, R0, -INF , P3 ;  /* 0xff80000000037808 */ /* 0x000fe20001800000 */
[----:B------:R-:W-:Y:S01]  /*69b0*/  FFMA R5, R5, 0.69314718246459960938, R124 ;  /* 0x3f31721805057823 */ /* 0x000fe2000000007c */
[----:B0-----:R-:W-:Y:S01]  /*69c0*/  PRMT R11, R41, 0x7632, R11 ;  /* 0x00007632290b7816 */ /* 0x001fe2000000000b */
[----:B------:R-:W-:Y:S01]  /*69d0*/  STG.E.U16 [R18.64], R9 ;  /* 0x0000000912007986 */ /* 0x000fe2000c101504 */
[----:B------:R-:W-:Y:S01]  /*69e0*/  IMAD R0, R58, c[0x0][0x1cc], RZ ;  /* 0x000073003a007a24 */ /* 0x000fe200078e02ff */
[----:B-1----:R-:W-:-:S02]  /*69f0*/  PRMT R15, R45, 0x7632, R15 ;  /* 0x000076322d0f7816 */ /* 0x002fc4000000000f */
[----:B------:R-:W-:Y:S01]  /*6a00*/  STG.E.U16 [R20.64], R41 ;  /* 0x0000002914007986 */ /* 0x000fe2000c101504 */
[----:B------:R-:W-:Y:S01]  /*6a10*/  FFMA R12, R3, 0.69314718246459960938, R12 ;  /* 0x3f317218030c7823 */ /* 0x000fe2000000000c */
[C---:B------:R-:W-:Y:S01]  /*6a20*/  SHF.L.U32 R3, R229.reuse, 0x2, RZ ;  /* 0x00000002e5037819 */ /* 0x040fe200000006ff */
[----:B------:R-:W-:Y:S01]  /*6a30*/  IMAD.HI R229, R229, 0x4, RZ ;  /* 0x00000004e5e57827 */ /* 0x000fe200078e02ff */
[----:B------:R-:W-:Y:S01]  /*6a40*/  STG.E.U16 [R22.64], R11 ;  /* 0x0000000b16007986 */ /* 0x000fe2000c101504 */
[----:B--2---:R-:W-:-:S03]  /*6a50*/  PRMT R17, R47, 0x7632, R17 ;  /* 0x000076322f117816 */ /* 0x004fc60000000011 */
[----:B------:R-:W-:Y:S04]  /*6a60*/  STG.E.U16 [R24.64], R43 ;  /* 0x0000002b18007986 */ /* 0x000fe8000c101504 */
[----:B------:R0:W-:Y:S04]  /*6a70*/  STG.E.U16 [R26.64], R2 ;  /* 0x000000021a007986 */ /* 0x0001e8000c101504 */
[----:B------:R-:W-:Y:S04]  /*6a80*/  STG.E.U16 [R28.64], R45 ;  /* 0x0000002d1c007986 */ /* 0x000fe8000c101504 */
[----:B------:R-:W-:Y:S04]  /*6a90*/  STG.E.U16 [R30.64], R15 ;  /* 0x0000000f1e007986 */ /* 0x000fe8000c101504 */
[----:B------:R-:W-:Y:S01]  /*6aa0*/  STG.E.U16 [R32.64], R47 ;  /* 0x0000002f20007986 */ /* 0x000fe2000c101504 */
[C---:B0-----:R-:W-:Y:S01]  /*6ab0*/  SHF.L.U32 R2, R0.reuse, 0x2, RZ ;  /* 0x0000000200027819 */ /* 0x041fe200000006ff */
[----:B------:R-:W-:-:S02]  /*6ac0*/  IMAD.HI R0, R0, 0x4, RZ ;  /* 0x0000000400007827 */ /* 0x000fc400078e02ff */
[----:B------:R-:W-:Y:S04]  /*6ad0*/  STG.E.U16 [R34.64], R17 ;  /* 0x0000001122007986 */ /* 0x000fe8000c101504 */
[----:B------:R-:W-:Y:S01]  /*6ae0*/  BAR.SYNC.DEFER_BLOCKING 0x0 ;  /* 0x0000000000007b1d */ /* 0x000fe20000010000 */
[----:B------:R-:W-:-:S04]  /*6af0*/  IADD3 R2, P0, P1, R3, c[0x0][0x180], R2 ;  /* 0x0000600003027a10 */ /* 0x000fc8000791e002 */
[----:B------:R-:W-:Y:S01]  /*6b00*/  IADD3.X R3, R229, c[0x0][0x184], R0, P0, P1 ;  /* 0x00006100e5037a10 */ /* 0x000fe200007e2400 */
[----:B------:R-:W-:Y:S04]  /*6b10*/  STS.64 [R6], R12 ;  /* 0x0000000c06007388 */ /* 0x000fe80000000a00 */
[----:B------:R-:W-:Y:S04]  /*6b20*/  STS.64 [R6+0x100], R4 ;  /* 0x0001000406007388 */ /* 0x000fe80000000a00 */
[----:B------:R-:W-:Y:S06]  /*6b30*/  BAR.SYNC.DEFER_BLOCKING 0x0 ;  /* 0x0000000000007b1d */ /* 0x000fec0000010000 */
[----:B------:R-:W0:Y:S04]  /*6b40*/  LDS R39, [R39] ;  /* 0x0000000027277984 */ /* 0x000e280000000800 */
[----:B0-----:R-:W-:Y:S01]  /*6b50*/  STG.E [R2.64], R39 ;  /* 0x0000002702007986 */ /* 0x001fe2000c101904 */
[----:B------:R-:W-:Y:S05]  /*6b60*/  EXIT ;  /* 0x000000000000794d */ /* 0x000fea0003800000 */
.L_x_2:
[----:B------:R-:W-:-:S00]  /*6b70*/  BRA `(.L_x_2) ;  /* 0xfffffff000007947 */ /* 0x000fc0000383ffff */
[----:B------:R-:W-:-:S00]  /*6b80*/  NOP ;  /* 0x0000000000007918 */ /* 0x000fc00000000000 */
[----:B------:R-:W-:-:S00]  /*6b90*/  NOP ;  /* 0x0000000000007918 */ /* 0x000fc00000000000 */
[----:B------:R-:W-:-:S00]  /*6ba0*/  NOP ;  /* 0x0000000000007918 */ /* 0x000fc00000000000 */
[----:B------:R-:W-:-:S00]  /*6bb0*/  NOP ;  /* 0x0000000000007918 */ /* 0x000fc00000000000 */
[----:B------:R-:W-:-:S00]  /*6bc0*/  NOP ;  /* 0x0000000000007918 */ /* 0x000fc00000000000 */
[----:B------:R-:W-:-:S00]  /*6bd0*/  NOP ;  /* 0x0000000000007918 */ /* 0x000fc00000000000 */
[----:B------:R-:W-:-:S00]  /*6be0*/  NOP ;  /* 0x0000000000007918 */ /* 0x000fc00000000000 */
[----:B------:R-:W-:-:S00]  /*6bf0*/  NOP ;  /* 0x0000000000007918 */ /* 0x000fc00000000000 */
.L_x_3:


//--------------------- .nv.global.init           --------------------------
	.section	.nv.global.init,"aw",@progbits
.nv.global.init:
	.type		_$_str,@object
	.size		_$_str,(.L_0 - _$_str)
_$_str:
        /*0000*/ 	.byte	0x5f, 0x5f, 0x43, 0x55, 0x44, 0x41, 0x5f, 0x46, 0x54, 0x5a, 0x00
.L_0:


//--------------------- .nv.shared.attn_fwd       --------------------------
	.section	.nv.shared.attn_fwd,"aw",@nobits
	.sectionflags	@""
	.align	16
